//
// Generated by NVIDIA NVVM Compiler
//
// Compiler Build ID: CL-36424714
// Cuda compilation tools, release 13.0, V13.0.88
// Based on NVVM 20.0.0
//

.version 9.0
.target sm_100
.address_size 64

	// .globl	_Z8solutionPiS_i

.visible .entry _Z8solutionPiS_i(
	.param .u64 .ptr .align 1 _Z8solutionPiS_i_param_0,
	.param .u64 .ptr .align 1 _Z8solutionPiS_i_param_1,
	.param .u32 _Z8solutionPiS_i_param_2
)
{
	.local .align 16 .b8 	__local_depot0[24000];
	.reg .b64 	%SP;
	.reg .b64 	%SPL;
	.reg .pred 	%p<67>;
	.reg .b32 	%r<241>;
	.reg .b64 	%rd<74>;

	mov.u64 	%SPL, __local_depot0;
	ld.param.u64 	%rd24, [_Z8solutionPiS_i_param_0];
	ld.param.u64 	%rd25, [_Z8solutionPiS_i_param_1];
	ld.param.u32 	%r95, [_Z8solutionPiS_i_param_2];
	cvta.to.global.u64 	%rd1, %rd24;
	cvta.to.global.u64 	%rd2, %rd25;
	add.u64 	%rd3, %SPL, 0;
	add.u64 	%rd4, %SPL, 12000;
	mov.u32 	%r96, %ntid.x;
	mov.u32 	%r97, %ctaid.x;
	mov.u32 	%r98, %tid.x;
	mad.lo.s32 	%r1, %r96, %r97, %r98;
	setp.ge.s32 	%p1, %r1, %r95;
	@%p1 bra 	$L__BB0_84;
	setp.lt.s32 	%p2, %r95, 1;
	@%p2 bra 	$L__BB0_14;
	and.b32  	%r2, %r95, 15;
	setp.lt.u32 	%p3, %r95, 16;
	mov.b32 	%r207, 0;
	@%p3 bra 	$L__BB0_5;
	and.b32  	%r207, %r95, 2147483632;
	mov.b32 	%r205, 0;
$L__BB0_4:
	.pragma "nounroll";
	mul.wide.u32 	%rd28, %r205, 4;
	add.s64 	%rd29, %rd3, %rd28;
	add.s64 	%rd30, %rd4, %rd28;
	mov.b32 	%r101, 2147483647;
	st.local.v4.u32 	[%rd29], {%r101, %r101, %r101, %r101};
	mov.b32 	%r102, 0;
	st.local.v4.u32 	[%rd30], {%r102, %r102, %r102, %r102};
	st.local.v4.u32 	[%rd29+16], {%r101, %r101, %r101, %r101};
	st.local.v4.u32 	[%rd30+16], {%r102, %r102, %r102, %r102};
	st.local.v4.u32 	[%rd29+32], {%r101, %r101, %r101, %r101};
	st.local.v4.u32 	[%rd30+32], {%r102, %r102, %r102, %r102};
	st.local.v4.u32 	[%rd29+48], {%r101, %r101, %r101, %r101};
	st.local.v4.u32 	[%rd30+48], {%r102, %r102, %r102, %r102};
	add.s32 	%r205, %r205, 16;
	setp.ne.s32 	%p4, %r205, %r207;
	@%p4 bra 	$L__BB0_4;
$L__BB0_5:
	setp.eq.s32 	%p5, %r2, 0;
	@%p5 bra 	$L__BB0_14;
	and.b32  	%r7, %r95, 7;
	setp.lt.u32 	%p6, %r2, 8;
	@%p6 bra 	$L__BB0_8;
	mul.wide.u32 	%rd31, %r207, 4;
	add.s64 	%rd32, %rd3, %rd31;
	mov.b32 	%r103, 2147483647;
	st.local.u32 	[%rd32], %r103;
	add.s64 	%rd33, %rd4, %rd31;
	mov.b32 	%r104, 0;
	st.local.u32 	[%rd33], %r104;
	st.local.u32 	[%rd32+4], %r103;
	st.local.u32 	[%rd33+4], %r104;
	st.local.u32 	[%rd32+8], %r103;
	st.local.u32 	[%rd33+8], %r104;
	st.local.u32 	[%rd32+12], %r103;
	st.local.u32 	[%rd33+12], %r104;
	st.local.u32 	[%rd32+16], %r103;
	st.local.u32 	[%rd33+16], %r104;
	st.local.u32 	[%rd32+20], %r103;
	st.local.u32 	[%rd33+20], %r104;
	st.local.u32 	[%rd32+24], %r103;
	st.local.u32 	[%rd33+24], %r104;
	st.local.u32 	[%rd32+28], %r103;
	st.local.u32 	[%rd33+28], %r104;
	add.s32 	%r207, %r207, 8;
$L__BB0_8:
	setp.eq.s32 	%p7, %r7, 0;
	@%p7 bra 	$L__BB0_14;
	and.b32  	%r10, %r95, 3;
	setp.lt.u32 	%p8, %r7, 4;
	@%p8 bra 	$L__BB0_11;
	mul.wide.u32 	%rd34, %r207, 4;
	add.s64 	%rd35, %rd3, %rd34;
	mov.b32 	%r105, 2147483647;
	st.local.u32 	[%rd35], %r105;
	add.s64 	%rd36, %rd4, %rd34;
	mov.b32 	%r106, 0;
	st.local.u32 	[%rd36], %r106;
	st.local.u32 	[%rd35+4], %r105;
	st.local.u32 	[%rd36+4], %r106;
	st.local.u32 	[%rd35+8], %r105;
	st.local.u32 	[%rd36+8], %r106;
	st.local.u32 	[%rd35+12], %r105;
	st.local.u32 	[%rd36+12], %r106;
	add.s32 	%r207, %r207, 4;
$L__BB0_11:
	setp.eq.s32 	%p9, %r10, 0;
	@%p9 bra 	$L__BB0_14;
	mov.b32 	%r210, 0;
$L__BB0_13:
	.pragma "nounroll";
	mul.wide.u32 	%rd37, %r207, 4;
	add.s64 	%rd38, %rd3, %rd37;
	mov.b32 	%r108, 2147483647;
	st.local.u32 	[%rd38], %r108;
	add.s64 	%rd39, %rd4, %rd37;
	mov.b32 	%r109, 0;
	st.local.u32 	[%rd39], %r109;
	add.s32 	%r207, %r207, 1;
	add.s32 	%r210, %r210, 1;
	setp.ne.s32 	%p10, %r210, %r10;
	@%p10 bra 	$L__BB0_13;
$L__BB0_14:
	mul.wide.s32 	%rd40, %r1, 4;
	add.s64 	%rd41, %rd3, %rd40;
	mov.b32 	%r110, 0;
	st.local.u32 	[%rd41], %r110;
	setp.lt.s32 	%p11, %r95, 2;
	@%p11 bra 	$L__BB0_71;
	and.b32  	%r17, %r95, 3;
	and.b32  	%r18, %r95, 2147483644;
	add.s32 	%r19, %r95, -2;
	mov.b32 	%r211, 0;
$L__BB0_16:
	mov.u32 	%r20, %r211;
	setp.lt.u32 	%p12, %r95, 4;
	mov.b32 	%r215, 2147483647;
	mov.b32 	%r224, 0;
	@%p12 bra 	$L__BB0_27;
	mov.b32 	%r215, 2147483647;
	mov.b32 	%r212, 0;
$L__BB0_18:
	mul.wide.u32 	%rd42, %r212, 4;
	add.s64 	%rd7, %rd4, %rd42;
	ld.local.u32 	%r119, [%rd7];
	setp.ne.s32 	%p13, %r119, 0;
	add.s64 	%rd8, %rd3, %rd42;
	@%p13 bra 	$L__BB0_20;
	ld.local.u32 	%r120, [%rd8];
	setp.gt.s32 	%p14, %r120, %r215;
	min.s32 	%r215, %r120, %r215;
	selp.b32 	%r216, %r216, %r212, %p14;
$L__BB0_20:
	ld.local.u32 	%r121, [%rd7+4];
	setp.ne.s32 	%p15, %r121, 0;
	@%p15 bra 	$L__BB0_22;
	add.s32 	%r122, %r212, 1;
	ld.local.u32 	%r123, [%rd8+4];
	setp.gt.s32 	%p16, %r123, %r215;
	min.s32 	%r215, %r123, %r215;
	selp.b32 	%r216, %r216, %r122, %p16;
$L__BB0_22:
	ld.local.u32 	%r124, [%rd7+8];
	setp.ne.s32 	%p17, %r124, 0;
	@%p17 bra 	$L__BB0_24;
	add.s32 	%r125, %r212, 2;
	ld.local.u32 	%r126, [%rd8+8];
	setp.gt.s32 	%p18, %r126, %r215;
	min.s32 	%r215, %r126, %r215;
	selp.b32 	%r216, %r216, %r125, %p18;
$L__BB0_24:
	ld.local.u32 	%r127, [%rd7+12];
	setp.ne.s32 	%p19, %r127, 0;
	@%p19 bra 	$L__BB0_26;
	add.s32 	%r128, %r212, 3;
	ld.local.u32 	%r129, [%rd8+12];
	setp.gt.s32 	%p20, %r129, %r215;
	min.s32 	%r215, %r129, %r215;
	selp.b32 	%r216, %r216, %r128, %p20;
$L__BB0_26:
	add.s32 	%r212, %r212, 4;
	setp.ne.s32 	%p21, %r212, %r18;
	mov.u32 	%r224, %r18;
	@%p21 bra 	$L__BB0_18;
$L__BB0_27:
	setp.eq.s32 	%p22, %r17, 0;
	@%p22 bra 	$L__BB0_36;
	mul.wide.u32 	%rd43, %r224, 4;
	add.s64 	%rd9, %rd4, %rd43;
	ld.local.u32 	%r130, [%rd9];
	setp.ne.s32 	%p23, %r130, 0;
	add.s64 	%rd10, %rd3, %rd43;
	@%p23 bra 	$L__BB0_30;
	ld.local.u32 	%r131, [%rd10];
	setp.gt.s32 	%p24, %r131, %r215;
	min.s32 	%r215, %r131, %r215;
	selp.b32 	%r216, %r216, %r224, %p24;
$L__BB0_30:
	setp.eq.s32 	%p25, %r17, 1;
	@%p25 bra 	$L__BB0_36;
	ld.local.u32 	%r132, [%rd9+4];
	setp.ne.s32 	%p26, %r132, 0;
	@%p26 bra 	$L__BB0_33;
	ld.local.u32 	%r133, [%rd10+4];
	setp.gt.s32 	%p27, %r133, %r215;
	min.s32 	%r215, %r133, %r215;
	add.s32 	%r134, %r224, 1;
	selp.b32 	%r216, %r216, %r134, %p27;
$L__BB0_33:
	setp.eq.s32 	%p28, %r17, 2;
	@%p28 bra 	$L__BB0_36;
	ld.local.u32 	%r135, [%rd9+8];
	setp.ne.s32 	%p29, %r135, 0;
	@%p29 bra 	$L__BB0_36;
	ld.local.u32 	%r136, [%rd10+8];
	setp.gt.s32 	%p30, %r136, %r215;
	add.s32 	%r137, %r224, 2;
	selp.b32 	%r216, %r216, %r137, %p30;
$L__BB0_36:
	setp.lt.u32 	%p31, %r95, 4;
	mul.wide.s32 	%rd44, %r216, 4;
	add.s64 	%rd45, %rd4, %rd44;
	mov.b32 	%r139, 1;
	st.local.u32 	[%rd45], %r139;
	mul.lo.s32 	%r59, %r216, %r95;
	add.s64 	%rd11, %rd3, %rd44;
	mov.b32 	%r233, 0;
	@%p31 bra 	$L__BB0_55;
	mov.b32 	%r232, 0;
$L__BB0_38:
	cvt.u64.u32 	%rd12, %r232;
	mul.wide.u32 	%rd46, %r232, 4;
	add.s64 	%rd13, %rd4, %rd46;
	ld.local.u32 	%r141, [%rd13];
	setp.ne.s32 	%p32, %r141, 0;
	add.s64 	%rd14, %rd3, %rd46;
	@%p32 bra 	$L__BB0_42;
	cvt.u32.u64 	%r142, %rd12;
	add.s32 	%r143, %r142, %r59;
	mul.wide.s32 	%rd47, %r143, 4;
	add.s64 	%rd48, %rd1, %rd47;
	ld.global.u32 	%r61, [%rd48];
	setp.eq.s32 	%p33, %r61, 0;
	@%p33 bra 	$L__BB0_42;
	ld.local.u32 	%r62, [%rd11];
	setp.eq.s32 	%p34, %r62, 2147483647;
	@%p34 bra 	$L__BB0_42;
	add.s32 	%r144, %r61, %r62;
	ld.local.u32 	%r145, [%rd14];
	min.s32 	%r146, %r144, %r145;
	st.local.u32 	[%rd14], %r146;
$L__BB0_42:
	ld.local.u32 	%r147, [%rd13+4];
	setp.ne.s32 	%p35, %r147, 0;
	cvt.s64.s32 	%rd49, %r59;
	add.s64 	%rd50, %rd12, %rd49;
	shl.b64 	%rd51, %rd50, 2;
	add.s64 	%rd15, %rd1, %rd51;
	@%p35 bra 	$L__BB0_46;
	ld.global.u32 	%r63, [%rd15+4];
	setp.eq.s32 	%p36, %r63, 0;
	@%p36 bra 	$L__BB0_46;
	ld.local.u32 	%r64, [%rd11];
	setp.eq.s32 	%p37, %r64, 2147483647;
	@%p37 bra 	$L__BB0_46;
	add.s32 	%r148, %r63, %r64;
	ld.local.u32 	%r149, [%rd14+4];
	min.s32 	%r150, %r148, %r149;
	st.local.u32 	[%rd14+4], %r150;
$L__BB0_46:
	ld.local.u32 	%r151, [%rd13+8];
	setp.ne.s32 	%p38, %r151, 0;
	@%p38 bra 	$L__BB0_50;
	ld.global.u32 	%r65, [%rd15+8];
	setp.eq.s32 	%p39, %r65, 0;
	@%p39 bra 	$L__BB0_50;
	ld.local.u32 	%r66, [%rd11];
	setp.eq.s32 	%p40, %r66, 2147483647;
	@%p40 bra 	$L__BB0_50;
	add.s32 	%r152, %r65, %r66;
	ld.local.u32 	%r153, [%rd14+8];
	min.s32 	%r154, %r152, %r153;
	st.local.u32 	[%rd14+8], %r154;
$L__BB0_50:
	ld.local.u32 	%r155, [%rd13+12];
	setp.ne.s32 	%p41, %r155, 0;
	@%p41 bra 	$L__BB0_54;
	ld.global.u32 	%r67, [%rd15+12];
	setp.eq.s32 	%p42, %r67, 0;
	@%p42 bra 	$L__BB0_54;
	ld.local.u32 	%r68, [%rd11];
	setp.eq.s32 	%p43, %r68, 2147483647;
	@%p43 bra 	$L__BB0_54;
	add.s32 	%r156, %r67, %r68;
	ld.local.u32 	%r157, [%rd14+12];
	min.s32 	%r158, %r156, %r157;
	st.local.u32 	[%rd14+12], %r158;
$L__BB0_54:
	cvt.u32.u64 	%r159, %rd12;
	add.s32 	%r232, %r159, 4;
	setp.ne.s32 	%p44, %r232, %r18;
	mov.u32 	%r233, %r18;
	@%p44 bra 	$L__BB0_38;
$L__BB0_55:
	setp.eq.s32 	%p45, %r17, 0;
	@%p45 bra 	$L__BB0_70;
	mul.wide.u32 	%rd52, %r233, 4;
	add.s64 	%rd16, %rd4, %rd52;
	ld.local.u32 	%r160, [%rd16];
	setp.ne.s32 	%p46, %r160, 0;
	add.s64 	%rd17, %rd3, %rd52;
	@%p46 bra 	$L__BB0_60;
	add.s32 	%r161, %r233, %r59;
	mul.wide.s32 	%rd53, %r161, 4;
	add.s64 	%rd54, %rd1, %rd53;
	ld.global.u32 	%r71, [%rd54];
	setp.eq.s32 	%p47, %r71, 0;
	@%p47 bra 	$L__BB0_60;
	ld.local.u32 	%r72, [%rd11];
	setp.eq.s32 	%p48, %r72, 2147483647;
	@%p48 bra 	$L__BB0_60;
	add.s32 	%r162, %r71, %r72;
	ld.local.u32 	%r163, [%rd17];
	min.s32 	%r164, %r162, %r163;
	st.local.u32 	[%rd17], %r164;
$L__BB0_60:
	setp.eq.s32 	%p49, %r17, 1;
	@%p49 bra 	$L__BB0_70;
	ld.local.u32 	%r165, [%rd16+4];
	setp.ne.s32 	%p50, %r165, 0;
	cvt.s64.s32 	%rd55, %r59;
	cvt.u64.u32 	%rd56, %r233;
	add.s64 	%rd57, %rd56, %rd55;
	shl.b64 	%rd58, %rd57, 2;
	add.s64 	%rd18, %rd1, %rd58;
	@%p50 bra 	$L__BB0_65;
	ld.global.u32 	%r73, [%rd18+4];
	setp.eq.s32 	%p51, %r73, 0;
	@%p51 bra 	$L__BB0_65;
	ld.local.u32 	%r74, [%rd11];
	setp.eq.s32 	%p52, %r74, 2147483647;
	@%p52 bra 	$L__BB0_65;
	add.s32 	%r166, %r73, %r74;
	ld.local.u32 	%r167, [%rd17+4];
	min.s32 	%r168, %r166, %r167;
	st.local.u32 	[%rd17+4], %r168;
$L__BB0_65:
	setp.eq.s32 	%p53, %r17, 2;
	@%p53 bra 	$L__BB0_70;
	ld.local.u32 	%r169, [%rd16+8];
	setp.ne.s32 	%p54, %r169, 0;
	@%p54 bra 	$L__BB0_70;
	ld.global.u32 	%r75, [%rd18+8];
	setp.eq.s32 	%p55, %r75, 0;
	@%p55 bra 	$L__BB0_70;
	ld.local.u32 	%r76, [%rd11];
	setp.eq.s32 	%p56, %r76, 2147483647;
	@%p56 bra 	$L__BB0_70;
	add.s32 	%r170, %r75, %r76;
	ld.local.u32 	%r171, [%rd17+8];
	min.s32 	%r172, %r170, %r171;
	st.local.u32 	[%rd17+8], %r172;
$L__BB0_70:
	add.s32 	%r211, %r20, 1;
	setp.eq.s32 	%p57, %r20, %r19;
	@%p57 bra 	$L__BB0_71;
	bra.uni 	$L__BB0_16;
$L__BB0_71:
	setp.lt.s32 	%p58, %r95, 1;
	@%p58 bra 	$L__BB0_84;
	mul.lo.s32 	%r21, %r95, %r1;
	and.b32  	%r22, %r95, 15;
	setp.lt.u32 	%p59, %r95, 16;
	mov.b32 	%r236, 0;
	@%p59 bra 	$L__BB0_75;
	and.b32  	%r236, %r95, 2147483632;
	neg.s32 	%r235, %r236;
	add.s64 	%rd72, %rd3, 32;
	add.s64 	%rd6, %rd2, 32;
	mov.u32 	%r234, %r21;
$L__BB0_74:
	.pragma "nounroll";
	mul.wide.s32 	%rd59, %r234, 4;
	add.s64 	%rd60, %rd6, %rd59;
	ld.local.v4.u32 	{%r174, %r175, %r176, %r177}, [%rd72+-32];
	st.global.u32 	[%rd60+-32], %r174;
	st.global.u32 	[%rd60+-28], %r175;
	st.global.u32 	[%rd60+-24], %r176;
	st.global.u32 	[%rd60+-20], %r177;
	ld.local.v4.u32 	{%r178, %r179, %r180, %r181}, [%rd72+-16];
	st.global.u32 	[%rd60+-16], %r178;
	st.global.u32 	[%rd60+-12], %r179;
	st.global.u32 	[%rd60+-8], %r180;
	st.global.u32 	[%rd60+-4], %r181;
	ld.local.v4.u32 	{%r182, %r183, %r184, %r185}, [%rd72];
	st.global.u32 	[%rd60], %r182;
	st.global.u32 	[%rd60+4], %r183;
	st.global.u32 	[%rd60+8], %r184;
	st.global.u32 	[%rd60+12], %r185;
	ld.local.v4.u32 	{%r186, %r187, %r188, %r189}, [%rd72+16];
	st.global.u32 	[%rd60+16], %r186;
	st.global.u32 	[%rd60+20], %r187;
	st.global.u32 	[%rd60+24], %r188;
	st.global.u32 	[%rd60+28], %r189;
	add.s32 	%r235, %r235, 16;
	add.s64 	%rd72, %rd72, 64;
	add.s32 	%r234, %r234, 16;
	setp.ne.s32 	%p60, %r235, 0;
	@%p60 bra 	$L__BB0_74;
$L__BB0_75:
	setp.eq.s32 	%p61, %r22, 0;
	@%p61 bra 	$L__BB0_84;
	and.b32  	%r83, %r95, 7;
	setp.lt.u32 	%p62, %r22, 8;
	@%p62 bra 	$L__BB0_78;
	mul.wide.u32 	%rd61, %r236, 4;
	add.s64 	%rd62, %rd3, %rd61;
	ld.local.u32 	%r190, [%rd62];
	add.s32 	%r191, %r236, %r21;
	mul.wide.s32 	%rd63, %r191, 4;
	add.s64 	%rd64, %rd2, %rd63;
	st.global.u32 	[%rd64], %r190;
	ld.local.u32 	%r192, [%rd62+4];
	st.global.u32 	[%rd64+4], %r192;
	ld.local.u32 	%r193, [%rd62+8];
	st.global.u32 	[%rd64+8], %r193;
	ld.local.u32 	%r194, [%rd62+12];
	st.global.u32 	[%rd64+12], %r194;
	ld.local.u32 	%r195, [%rd62+16];
	st.global.u32 	[%rd64+16], %r195;
	ld.local.u32 	%r196, [%rd62+20];
	st.global.u32 	[%rd64+20], %r196;
	ld.local.u32 	%r197, [%rd62+24];
	st.global.u32 	[%rd64+24], %r197;
	ld.local.u32 	%r198, [%rd62+28];
	st.global.u32 	[%rd64+28], %r198;
	add.s32 	%r236, %r236, 8;
$L__BB0_78:
	setp.eq.s32 	%p63, %r83, 0;
	@%p63 bra 	$L__BB0_84;
	and.b32  	%r86, %r95, 3;
	setp.lt.u32 	%p64, %r83, 4;
	@%p64 bra 	$L__BB0_81;
	mul.wide.u32 	%rd65, %r236, 4;
	add.s64 	%rd66, %rd3, %rd65;
	ld.local.u32 	%r199, [%rd66];
	add.s32 	%r200, %r236, %r21;
	mul.wide.s32 	%rd67, %r200, 4;
	add.s64 	%rd68, %rd2, %rd67;
	st.global.u32 	[%rd68], %r199;
	ld.local.u32 	%r201, [%rd66+4];
	st.global.u32 	[%rd68+4], %r201;
	ld.local.u32 	%r202, [%rd66+8];
	st.global.u32 	[%rd68+8], %r202;
	ld.local.u32 	%r203, [%rd66+12];
	st.global.u32 	[%rd68+12], %r203;
	add.s32 	%r236, %r236, 4;
$L__BB0_81:
	setp.eq.s32 	%p65, %r86, 0;
	@%p65 bra 	$L__BB0_84;
	add.s32 	%r240, %r236, %r21;
	mul.wide.u32 	%rd69, %r236, 4;
	add.s64 	%rd73, %rd3, %rd69;
	neg.s32 	%r239, %r86;
$L__BB0_83:
	.pragma "nounroll";
	mul.wide.s32 	%rd70, %r240, 4;
	add.s64 	%rd71, %rd2, %rd70;
	ld.local.u32 	%r204, [%rd73];
	st.global.u32 	[%rd71], %r204;
	add.s32 	%r240, %r240, 1;
	add.s64 	%rd73, %rd73, 4;
	add.s32 	%r239, %r239, 1;
	setp.ne.s32 	%p66, %r239, 0;
	@%p66 bra 	$L__BB0_83;
$L__BB0_84:
	ret;

}


// ===== COMPILED SASS (sm_100) =====

	.target	sm_100

	.elftype	@"ET_EXEC"


//--------------------- .note.nv.tkinfo           --------------------------
	.section	.note.nv.tkinfo,"",@"SHT_NOTE"
	.sectionflags	@"SHF_NOTE_NV_TKINFO"
	.tkinfo
        /*0018*/ 	.word	0x00000002
        /*0030*/ 	.string	""
        /*0030*/ 	.string	"ptxas"
        /*0030*/ 	.string	"Cuda compilation tools, release 13.0, V13.0.88"
        /*0030*/ 	.string	"Build cuda_13.0.r13.0/compiler.36424714_0"
        /*0030*/ 	.string	"-arch sm_100 -m 64 "



//--------------------- .note.nv.cuinfo           --------------------------
	.section	.note.nv.cuinfo,"",@"SHT_NOTE"
	.sectionflags	@"SHF_NOTE_NV_CUINFO"
        /*0018*/ 	.short	0x0002
        /*001a*/ 	.short	0x0064
        /*001c*/ 	.short	0x0082
	.zero		2


//--------------------- .nv.info                  --------------------------
	.section	.nv.info,"",@"SHT_CUDA_INFO"
	.align	4


	//----- nvinfo : EIATTR_REGCOUNT
	.align		4
        /*0000*/ 	.byte	0x04, 0x2f
        /*0002*/ 	.short	(.L_1 - .L_0)
	.align		4
.L_0:
        /*0004*/ 	.word	index@(_Z8solutionPiS_i)
        /*0008*/ 	.word	0x0000001c


	//----- nvinfo : EIATTR_FRAME_SIZE
	.align		4
.L_1:
        /*000c*/ 	.byte	0x04, 0x11
        /*000e*/ 	.short	(.L_3 - .L_2)
	.align		4
.L_2:
        /*0010*/ 	.word	index@(_Z8solutionPiS_i)
        /*0014*/ 	.word	0x00005dc0


	//----- nvinfo : EIATTR_MIN_STACK_SIZE
	.align		4
.L_3:
        /*0018*/ 	.byte	0x04, 0x12
        /*001a*/ 	.short	(.L_5 - .L_4)
	.align		4
.L_4:
        /*001c*/ 	.word	index@(_Z8solutionPiS_i)
        /*0020*/ 	.word	0x00005dc0
.L_5:


//--------------------- .nv.compat                --------------------------
	.section	.nv.compat,"",@"SHT_CUDA_COMPAT_INFO"
	.align	4
        /*0000*/ 	.byte	0x02, 0x09, 0x00, 0x00, 0x02, 0x02, 0x01, 0x00, 0x02, 0x05, 0x05, 0x00, 0x03, 0x07, 0x01, 0x01
        /*0010*/ 	.byte	0x02, 0x03, 0x00, 0x00, 0x02, 0x06, 0x01, 0x00, 0x04, 0x0b, 0x08, 0x00, 0x09, 0x00, 0x00, 0x00
        /*0020*/ 	.byte	0x00, 0x00, 0x00, 0x00


//--------------------- .nv.info._Z8solutionPiS_i --------------------------
	.section	.nv.info._Z8solutionPiS_i,"",@"SHT_CUDA_INFO"
	.sectionflags	@""
	.align	4


	//----- nvinfo : EIATTR_CUDA_API_VERSION
	.align		4
        /*0000*/ 	.byte	0x04, 0x37
        /*0002*/ 	.short	(.L_7 - .L_6)
.L_6:
        /*0004*/ 	.word	0x00000082


	//----- nvinfo : EIATTR_KPARAM_INFO
	.align		4
.L_7:
        /*0008*/ 	.byte	0x04, 0x17
        /*000a*/ 	.short	(.L_9 - .L_8)
.L_8:
        /*000c*/ 	.word	0x00000000
        /*0010*/ 	.short	0x0002
        /*0012*/ 	.short	0x0010
        /*0014*/ 	.byte	0x00, 0xf0, 0x11, 0x00


	//----- nvinfo : EIATTR_KPARAM_INFO
	.align		4
.L_9:
        /*0018*/ 	.byte	0x04, 0x17
        /*001a*/ 	.short	(.L_11 - .L_10)
.L_10:
        /*001c*/ 	.word	0x00000000
        /*0020*/ 	.short	0x0001
        /*0022*/ 	.short	0x0008
        /*0024*/ 	.byte	0x00, 0xf5, 0x21, 0x00


	//----- nvinfo : EIATTR_KPARAM_INFO
	.align		4
.L_11:
        /*0028*/ 	.byte	0x04, 0x17
        /*002a*/ 	.short	(.L_13 - .L_12)
.L_12:
        /*002c*/ 	.word	0x00000000
        /*0030*/ 	.short	0x0000
        /*0032*/ 	.short	0x0000
        /*0034*/ 	.byte	0x00, 0xf5, 0x21, 0x00


	//----- nvinfo : EIATTR_SPARSE_MMA_MASK
	.align		4
.L_13:
        /*0038*/ 	.byte	0x03, 0x50
        /*003a*/ 	.short	0x0000


	//----- nvinfo : EIATTR_MAXREG_COUNT
	.align		4
        /*003c*/ 	.byte	0x03, 0x1b
        /*003e*/ 	.short	0x00ff


	//----- nvinfo : EIATTR_MERCURY_ISA_VERSION
	.align		4
        /*0040*/ 	.byte	0x03, 0x5f
        /*0042*/ 	.short	0x0101


	//----- nvinfo : EIATTR_VRC_CTA_INIT_COUNT
	.align		4
        /*0044*/ 	.byte	0x02, 0x4a
	.zero		1
	.zero		1


	//----- nvinfo : EIATTR_EXIT_INSTR_OFFSETS
	.align		4
        /*0048*/ 	.byte	0x04, 0x1c
        /*004a*/ 	.short	(.L_15 - .L_14)


	//   ....[0]....
.L_14:
        /*004c*/ 	.word	0x00000080


	//   ....[1]....
        /*0050*/ 	.word	0x00001d90


	//   ....[2]....
        /*0054*/ 	.word	0x00002030


	//   ....[3]....
        /*0058*/ 	.word	0x00002170


	//   ....[4]....
        /*005c*/ 	.word	0x00002260


	//   ....[5]....
        /*0060*/ 	.word	0x00002330


	//----- nvinfo : EIATTR_CRS_STACK_SIZE
	.align		4
.L_15:
        /*0064*/ 	.byte	0x04, 0x1e
        /*0066*/ 	.short	(.L_17 - .L_16)
.L_16:
        /*0068*/ 	.word	0x00000000


	//----- nvinfo : EIATTR_CBANK_PARAM_SIZE
	.align		4
.L_17:
        /*006c*/ 	.byte	0x03, 0x19
        /*006e*/ 	.short	0x0014


	//----- nvinfo : EIATTR_PARAM_CBANK
	.align		4
        /*0070*/ 	.byte	0x04, 0x0a
        /*0072*/ 	.short	(.L_19 - .L_18)
	.align		4
.L_18:
        /*0074*/ 	.word	index@(.nv.constant0._Z8solutionPiS_i)
        /*0078*/ 	.short	0x0380
        /*007a*/ 	.short	0x0014


	//----- nvinfo : EIATTR_SW_WAR
	.align		4
.L_19:
        /*007c*/ 	.byte	0x04, 0x36
        /*007e*/ 	.short	(.L_21 - .L_20)
.L_20:
        /*0080*/ 	.word	0x00000008
.L_21:


//--------------------- .nv.callgraph             --------------------------
	.section	.nv.callgraph,"",@"SHT_CUDA_CALLGRAPH"
	.align	4
	.sectionentsize	8
	.align		4
        /*0000*/ 	.word	0x00000000
	.align		4
        /*0004*/ 	.word	0xffffffff
	.align		4
        /*0008*/ 	.word	0x00000000
	.align		4
        /*000c*/ 	.word	0xfffffffe
	.align		4
        /*0010*/ 	.word	0x00000000
	.align		4
        /*0014*/ 	.word	0xfffffffd
	.align		4
        /*0018*/ 	.word	0x00000000
	.align		4
        /*001c*/ 	.word	0xfffffffc


//--------------------- .text._Z8solutionPiS_i    --------------------------
	.section	.text._Z8solutionPiS_i,"ax",@progbits
	.align	128
        .global         _Z8solutionPiS_i
        .type           _Z8solutionPiS_i,@function
        .size           _Z8solutionPiS_i,(.L_x_39 - _Z8solutionPiS_i)
        .other          _Z8solutionPiS_i,@"STO_CUDA_ENTRY STV_DEFAULT"
_Z8solutionPiS_i:
.text._Z8solutionPiS_i:
[----:B------:R-:W0:Y:S01]  /*0000*/  LDC R1, c[0x0][0x37c] ;  /* 0x0000df00ff017b82 */ /* 0x000e220000000800 */
[----:B------:R-:W1:Y:S01]  /*0010*/  S2R R0, SR_CTAID.X ;  /* 0x0000000000007919 */ /* 0x000e620000002500 */
[----:B------:R-:W1:Y:S01]  /*0020*/  LDCU UR4, c[0x0][0x360] ;  /* 0x00006c00ff0477ac */ /* 0x000e620008000800 */
[----:B0-----:R-:W-:Y:S01]  /*0030*/  VIADD R1, R1, 0xffffa240 ;  /* 0xffffa24001017836 */ /* 0x001fe20000000000 */
[----:B------:R-:W1:Y:S01]  /*0040*/  S2R R3, SR_TID.X ;  /* 0x0000000000037919 */ /* 0x000e620000002100 */
[----:B------:R-:W0:Y:S01]  /*0050*/  LDCU UR10, c[0x0][0x390] ;  /* 0x00007200ff0a77ac */ /* 0x000e220008000800 */
[----:B-1----:R-:W-:-:S05]  /*0060*/  IMAD R0, R0, UR4, R3 ;  /* 0x0000000400007c24 */ /* 0x002fca000f8e0203 */
[----:B0-----:R-:W-:-:S13]  /*0070*/  ISETP.GE.AND P0, PT, R0, UR10, PT ;  /* 0x0000000a00007c0c */ /* 0x001fda000bf06270 */
[----:B------:R-:W-:Y:S05]  /*0080*/  @P0 EXIT ;  /* 0x000000000000094d */ /* 0x000fea0003800000 */
[----:B------:R-:W-:-:S09]  /*0090*/  UISETP.GE.AND UP0, UPT, UR10, 0x1, UPT ;  /* 0x000000010a00788c */ /* 0x000fd2000bf06270 */
[----:B------:R-:W-:Y:S05]  /*00a0*/  BRA.U !UP0, `(.L_x_0) ;  /* 0x0000000508287547 */ /* 0x000fea000b800000 */
[----:B------:R-:W-:Y:S01]  /*00b0*/  UISETP.GE.U32.AND UP0, UPT, UR10, 0x10, UPT ;  /* 0x000000100a00788c */ /* 0x000fe2000bf06070 */
[----:B------:R-:W-:Y:S01]  /*00c0*/  IMAD.MOV.U32 R2, RZ, RZ, RZ ;  /* 0x000000ffff027224 */ /* 0x000fe200078e00ff */
[----:B------:R-:W-:-:S04]  /*00d0*/  ULOP3.LUT UR4, UR10, 0xf, URZ, 0xc0, !UPT ;  /* 0x0000000f0a047892 */ /* 0x000fc8000f8ec0ff */
[----:B------:R-:W-:-:S03]  /*00e0*/  UISETP.NE.AND UP1, UPT, UR4, URZ, UPT ;  /* 0x000000ff0400728c */ /* 0x000fc6000bf25270 */
[----:B------:R-:W-:Y:S08]  /*00f0*/  BRA.U !UP0, `(.L_x_1) ;  /* 0x00000001084c7547 */ /* 0x000ff0000b800000 */
[----:B------:R-:W-:Y:S01]  /*0100*/  ULOP3.LUT UR5, UR10, 0x7ffffff0, URZ, 0xc0, !UPT ;  /* 0x7ffffff00a057892 */ /* 0x000fe2000f8ec0ff */
[----:B------:R-:W-:Y:S02]  /*0110*/  IMAD.MOV.U32 R3, RZ, RZ, RZ ;  /* 0x000000ffff037224 */ /* 0x000fe400078e00ff */
[----:B------:R-:W-:Y:S02]  /*0120*/  IMAD.MOV.U32 R8, RZ, RZ, 0x7fffffff ;  /* 0x7fffffffff087424 */ /* 0x000fe400078e00ff */
[----:B------:R-:W-:Y:S02]  /*0130*/  IMAD.MOV.U32 R9, RZ, RZ, 0x7fffffff ;  /* 0x7fffffffff097424 */ /* 0x000fe400078e00ff */
[----:B------:R-:W-:Y:S02]  /*0140*/  IMAD.MOV.U32 R10, RZ, RZ, 0x7fffffff ;  /* 0x7fffffffff0a7424 */ /* 0x000fe400078e00ff */
[----:B------:R-:W-:Y:S02]  /*0150*/  IMAD.MOV.U32 R11, RZ, RZ, 0x7fffffff ;  /* 0x7fffffffff0b7424 */ /* 0x000fe400078e00ff */
[----:B------:R-:W-:-:S07]  /*0160*/  IMAD.U32 R2, RZ, RZ, UR5 ;  /* 0x00000005ff027e24 */ /* 0x000fce000f8e00ff */
.L_x_2:
[C---:B0-----:R-:W-:Y:S02]  /*0170*/  IMAD R4, R3.reuse, 0x4, R1 ;  /* 0x0000000403047824 */ /* 0x041fe400078e0201 */
[----:B------:R-:W-:-:S03]  /*0180*/  VIADD R3, R3, 0x10 ;  /* 0x0000001003037836 */ /* 0x000fc60000000000 */
[----:B------:R0:W-:Y:S02]  /*0190*/  STL.128 [R4], R8 ;  /* 0x0000000804007387 */ /* 0x0001e40000100c00 */
[----:B------:R-:W-:Y:S02]  /*01a0*/  ISETP.NE.AND P0, PT, R3, R2, PT ;  /* 0x000000020300720c */ /* 0x000fe40003f05270 */
[----:B------:R0:W-:Y:S04]  /*01b0*/  STL.128 [R4+0x2ee0], RZ ;  /* 0x002ee0ff04007387 */ /* 0x0001e80000100c00 */
[----:B------:R0:W-:Y:S04]  /*01c0*/  STL.128 [R4+0x10], R8 ;  /* 0x0000100804007387 */ /* 0x0001e80000100c00 */
[----:B------:R0:W-:Y:S04]  /*01d0*/  STL.128 [R4+0x2ef0], RZ ;  /* 0x002ef0ff04007387 */ /* 0x0001e80000100c00 */
[----:B------:R0:W-:Y:S04]  /*01e0*/  STL.128 [R4+0x20], R8 ;  /* 0x0000200804007387 */ /* 0x0001e80000100c00 */
[----:B------:R0:W-:Y:S04]  /*01f0*/  STL.128 [R4+0x2f00], RZ ;  /* 0x002f00ff04007387 */ /* 0x0001e80000100c00 */
[----:B------:R0:W-:Y:S04]  /*0200*/  STL.128 [R4+0x30], R8 ;  /* 0x0000300804007387 */ /* 0x0001e80000100c00 */
[----:B------:R0:W-:Y:S01]  /*0210*/  STL.128 [R4+0x2f10], RZ ;  /* 0x002f10ff04007387 */ /* 0x0001e20000100c00 */
[----:B------:R-:W-:Y:S05]  /*0220*/  @P0 BRA `(.L_x_2) ;  /* 0xfffffffc00d00947 */ /* 0x000fea000383ffff */
.L_x_1:
[----:B------:R-:W-:Y:S05]  /*0230*/  BRA.U !UP1, `(.L_x_0) ;  /* 0x0000000109c47547 */ /* 0x000fea000b800000 */
[----:B------:R-:W-:Y:S02]  /*0240*/  UISETP.GE.U32.AND UP0, UPT, UR4, 0x8, UPT ;  /* 0x000000080400788c */ /* 0x000fe4000bf06070 */
[----:B------:R-:W-:-:S04]  /*0250*/  ULOP3.LUT UR5, UR10, 0x7, URZ, 0xc0, !UPT ;  /* 0x000000070a057892 */ /* 0x000fc8000f8ec0ff */
[----:B------:R-:W-:-:S03]  /*0260*/  UISETP.NE.AND UP1, UPT, UR5, URZ, UPT ;  /* 0x000000ff0500728c */ /* 0x000fc6000bf25270 */
[----:B------:R-:W-:Y:S08]  /*0270*/  BRA.U !UP0, `(.L_x_3) ;  /* 0x00000001084c7547 */ /* 0x000ff0000b800000 */
[C---:B------:R-:W-:Y:S02]  /*0280*/  IMAD R3, R2.reuse, 0x4, R1 ;  /* 0x0000000402037824 */ /* 0x040fe400078e0201 */
[----:B0-----:R-:W-:Y:S02]  /*0290*/  IMAD.MOV.U32 R4, RZ, RZ, 0x7fffffff ;  /* 0x7fffffffff047424 */ /* 0x001fe400078e00ff */
[----:B------:R-:W-:Y:S01]  /*02a0*/  VIADD R2, R2, 0x8 ;  /* 0x0000000802027836 */ /* 0x000fe20000000000 */
[----:B------:R1:W-:Y:S04]  /*02b0*/  STL [R3+0x2ee0], RZ ;  /* 0x002ee0ff03007387 */ /* 0x0003e80000100800 */
[----:B------:R1:W-:Y:S04]  /*02c0*/  STL [R3], R4 ;  /* 0x0000000403007387 */ /* 0x0003e80000100800 */
[----:B------:R1:W-:Y:S04]  /*02d0*/  STL [R3+0x4], R4 ;  /* 0x0000040403007387 */ /* 0x0003e80000100800 */
[----:B------:R1:W-:Y:S04]  /*02e0*/  STL [R3+0x8], R4 ;  /* 0x0000080403007387 */ /* 0x0003e80000100800 */
[----:B------:R1:W-:Y:S04]  /*02f0*/  STL [R3+0xc], R4 ;  /* 0x00000c0403007387 */ /* 0x0003e80000100800 */
[----:B------:R1:W-:Y:S04]  /*0300*/  STL [R3+0x10], R4 ;  /* 0x0000100403007387 */ /* 0x0003e80000100800 */
[----:B------:R1:W-:Y:S04]  /*0310*/  STL [R3+0x14], R4 ;  /* 0x0000140403007387 */ /* 0x0003e80000100800 */
[----:B------:R1:W-:Y:S04]  /*0320*/  STL [R3+0x18], R4 ;  /* 0x0000180403007387 */ /* 0x0003e80000100800 */
[----:B------:R1:W-:Y:S04]  /*0330*/  STL [R3+0x1c], R4 ;  /* 0x00001c0403007387 */ /* 0x0003e80000100800 */
[----:B------:R1:W-:Y:S04]  /*0340*/  STL [R3+0x2ee4], RZ ;  /* 0x002ee4ff03007387 */ /* 0x0003e80000100800 */
[----:B------:R1:W-:Y:S04]  /*0350*/  STL [R3+0x2ee8], RZ ;  /* 0x002ee8ff03007387 */ /* 0x0003e80000100800 */
[----:B------:R1:W-:Y:S04]  /*0360*/  STL [R3+0x2eec], RZ ;  /* 0x002eecff03007387 */ /* 0x0003e80000100800 */
[----:B------:R1:W-:Y:S04]  /*0370*/  STL [R3+0x2ef0], RZ ;  /* 0x002ef0ff03007387 */ /* 0x0003e80000100800 */
[----:B------:R1:W-:Y:S04]  /*0380*/  STL [R3+0x2ef4], RZ ;  /* 0x002ef4ff03007387 */ /* 0x0003e80000100800 */
[----:B------:R1:W-:Y:S04]  /*0390*/  STL [R3+0x2ef8], RZ ;  /* 0x002ef8ff03007387 */ /* 0x0003e80000100800 */
[----:B------:R1:W-:Y:S02]  /*03a0*/  STL [R3+0x2efc], RZ ;  /* 0x002efcff03007387 */ /* 0x0003e40000100800 */
.L_x_3:
[----:B------:R-:W-:Y:S05]  /*03b0*/  BRA.U !UP1, `(.L_x_0) ;  /* 0x0000000109647547 */ /* 0x000fea000b800000 */
[----:B------:R-:W-:Y:S02]  /*03c0*/  UISETP.GE.U32.AND UP0, UPT, UR5, 0x4, UPT ;  /* 0x000000040500788c */ /* 0x000fe4000bf06070 */
[----:B------:R-:W-:-:S04]  /*03d0*/  ULOP3.LUT UR6, UR10, 0x3, URZ, 0xc0, !UPT ;  /* 0x000000030a067892 */ /* 0x000fc8000f8ec0ff */
[----:B------:R-:W-:-:S03]  /*03e0*/  UISETP.NE.AND UP1, UPT, UR6, URZ, UPT ;  /* 0x000000ff0600728c */ /* 0x000fc6000bf25270 */
[----:B------:R-:W-:Y:S08]  /*03f0*/  BRA.U !UP0, `(.L_x_4) ;  /* 0x00000001082c7547 */ /* 0x000ff0000b800000 */
[C---:B-1----:R-:W-:Y:S02]  /*0400*/  IMAD R3, R2.reuse, 0x4, R1 ;  /* 0x0000000402037824 */ /* 0x042fe400078e0201 */
[----:B0-----:R-:W-:Y:S02]  /*0410*/  IMAD.MOV.U32 R4, RZ, RZ, 0x7fffffff ;  /* 0x7fffffffff047424 */ /* 0x001fe400078e00ff */
[----:B------:R-:W-:Y:S01]  /*0420*/  VIADD R2, R2, 0x4 ;  /* 0x0000000402027836 */ /* 0x000fe20000000000 */
[----:B------:R2:W-:Y:S04]  /*0430*/  STL [R3+0x2ee0], RZ ;  /* 0x002ee0ff03007387 */ /* 0x0005e80000100800 */
[----:B------:R2:W-:Y:S04]  /*0440*/  STL [R3], R4 ;  /* 0x0000000403007387 */ /* 0x0005e80000100800 */
[----:B------:R2:W-:Y:S04]  /*0450*/  STL [R3+0x4], R4 ;  /* 0x0000040403007387 */ /* 0x0005e80000100800 */
[----:B------:R2:W-:Y:S04]  /*0460*/  STL [R3+0x8], R4 ;  /* 0x0000080403007387 */ /* 0x0005e80000100800 */
[----:B------:R2:W-:Y:S04]  /*0470*/  STL [R3+0xc], R4 ;  /* 0x00000c0403007387 */ /* 0x0005e80000100800 */
[----:B------:R2:W-:Y:S04]  /*0480*/  STL [R3+0x2ee4], RZ ;  /* 0x002ee4ff03007387 */ /* 0x0005e80000100800 */
[----:B------:R2:W-:Y:S04]  /*0490*/  STL [R3+0x2ee8], RZ ;  /* 0x002ee8ff03007387 */ /* 0x0005e80000100800 */
[----:B------:R2:W-:Y:S02]  /*04a0*/  STL [R3+0x2eec], RZ ;  /* 0x002eecff03007387 */ /* 0x0005e40000100800 */
.L_x_4:
[----:B------:R-:W-:Y:S05]  /*04b0*/  BRA.U !UP1, `(.L_x_0) ;  /* 0x0000000109247547 */ /* 0x000fea000b800000 */
[----:B012---:R-:W-:Y:S01]  /*04c0*/  IMAD.MOV.U32 R4, RZ, RZ, 0x7fffffff ;  /* 0x7fffffffff047424 */ /* 0x007fe200078e00ff */
[----:B------:R-:W-:-:S06]  /*04d0*/  UMOV UR4, URZ ;  /* 0x000000ff00047c82 */ /* 0x000fcc0008000000 */
.L_x_5:
[C---:B---3--:R-:W-:Y:S01]  /*04e0*/  IMAD R3, R2.reuse, 0x4, R1 ;  /* 0x0000000402037824 */ /* 0x048fe200078e0201 */
[----:B------:R-:W-:Y:S01]  /*04f0*/  UIADD3 UR4, UPT, UPT, UR4, 0x1, URZ ;  /* 0x0000000104047890 */ /* 0x000fe2000fffe0ff */
[----:B------:R-:W-:-:S03]  /*0500*/  VIADD R2, R2, 0x1 ;  /* 0x0000000102027836 */ /* 0x000fc60000000000 */
[----:B------:R3:W-:Y:S01]  /*0510*/  STL [R3], R4 ;  /* 0x0000000403007387 */ /* 0x0007e20000100800 */
[----:B------:R-:W-:-:S03]  /*0520*/  UISETP.NE.AND UP0, UPT, UR4, UR6, UPT ;  /* 0x000000060400728c */ /* 0x000fc6000bf05270 */
[----:B------:R3:W-:Y:S06]  /*0530*/  STL [R3+0x2ee0], RZ ;  /* 0x002ee0ff03007387 */ /* 0x0007ec0000100800 */
[----:B------:R-:W-:Y:S05]  /*0540*/  BRA.U UP0, `(.L_x_5) ;  /* 0xfffffffd00e47547 */ /* 0x000fea000b83ffff */
.L_x_0:
[----:B------:R-:W-:Y:S01]  /*0550*/  IMAD R2, R0, 0x4, R1 ;  /* 0x0000000400027824 */ /* 0x000fe200078e0201 */
[----:B------:R-:W-:Y:S01]  /*0560*/  UISETP.GE.AND UP0, UPT, UR10, 0x2, UPT ;  /* 0x000000020a00788c */ /* 0x000fe2000bf06270 */
[----:B------:R-:W4:Y:S03]  /*0570*/  LDCU.64 UR8, c[0x0][0x358] ;  /* 0x00006b00ff0877ac */ /* 0x000f260008000a00 */
[----:B------:R0:W-:Y:S05]  /*0580*/  STL [R2], RZ ;  /* 0x000000ff02007387 */ /* 0x0001ea0000100800 */
[----:B------:R-:W-:Y:S05]  /*0590*/  BRA.U !UP0, `(.L_x_6) ;  /* 0x0000001508f47547 */ /* 0x000fea000b800000 */
[----:B------:R-:W-:Y:S02]  /*05a0*/  ULOP3.LUT UR11, UR10, 0x3, URZ, 0xc0, !UPT ;  /* 0x000000030a0b7892 */ /* 0x000fe4000f8ec0ff */
[----:B------:R-:W-:Y:S02]  /*05b0*/  ULOP3.LUT UR6, UR10, 0x7ffffffc, URZ, 0xc0, !UPT ;  /* 0x7ffffffc0a067892 */ /* 0x000fe4000f8ec0ff */
[----:B------:R-:W-:Y:S01]  /*05c0*/  UIADD3 UR7, UPT, UPT, UR10, -0x2, URZ ;  /* 0xfffffffe0a077890 */ /* 0x000fe2000fffe0ff */
[----:B------:R-:W-:-:S11]  /*05d0*/  UMOV UR4, URZ ;  /* 0x000000ff00047c82 */ /* 0x000fd60008000000 */
.L_x_32:
[----:B------:R-:W5:Y:S01]  /*05e0*/  LDCU UR12, c[0x0][0x390] ;  /* 0x00007200ff0c77ac */ /* 0x000f620008000800 */
[----:B0123--:R-:W-:Y:S02]  /*05f0*/  IMAD.MOV.U32 R3, RZ, RZ, 0x7fffffff ;  /* 0x7fffffffff037424 */ /* 0x00ffe400078e00ff */
[----:B0-----:R-:W-:Y:S01]  /*0600*/  IMAD.MOV.U32 R4, RZ, RZ, RZ ;  /* 0x000000ffff047224 */ /* 0x001fe200078e00ff */
[----:B------:R-:W-:Y:S01]  /*0610*/  UMOV UR5, UR4 ;  /* 0x0000000400057c82 */ /* 0x000fe20008000000 */
[----:B------:R-:W-:Y:S02]  /*0620*/  UIADD3 UR4, UPT, UPT, UR4, 0x1, URZ ;  /* 0x0000000104047890 */ /* 0x000fe4000fffe0ff */
[----:B------:R-:W-:Y:S02]  /*0630*/  UISETP.NE.AND UP0, UPT, UR5, UR7, UPT ;  /* 0x000000070500728c */ /* 0x000fe4000bf05270 */
[----:B-----5:R-:W-:-:S09]  /*0640*/  UISETP.GE.U32.AND UP1, UPT, UR12, 0x4, UPT ;  /* 0x000000040c00788c */ /* 0x020fd2000bf26070 */
[----:B----4-:R-:W-:Y:S05]  /*0650*/  BRA.U !UP1, `(.L_x_7) ;  /* 0x0000000d09347547 */ /* 0x010fea000b800000 */
[----:B------:R-:W-:Y:S01]  /*0660*/  UISETP.GT.AND UP1, UPT, UR6, URZ, UPT ;  /* 0x000000ff0600728c */ /* 0x000fe2000bf24270 */
[----:B------:R-:W-:Y:S02]  /*0670*/  IMAD.MOV.U32 R3, RZ, RZ, 0x7fffffff ;  /* 0x7fffffffff037424 */ /* 0x000fe400078e00ff */
[----:B------:R-:W-:-:S06]  /*0680*/  IMAD.MOV.U32 R12, RZ, RZ, RZ ;  /* 0x000000ffff0c7224 */ /* 0x000fcc00078e00ff */
[----:B------:R-:W-:Y:S05]  /*0690*/  BRA.U !UP1, `(.L_x_8) ;  /* 0x0000000909b07547 */ /* 0x000fea000b800000 */
[----:B------:R-:W-:Y:S02]  /*06a0*/  IADD3 R5, PT, PT, -R12, UR6, RZ ;  /* 0x000000060c057c10 */ /* 0x000fe4000fffe1ff */
[----:B------:R-:W-:Y:S02]  /*06b0*/  PLOP3.LUT P0, PT, PT, PT, PT, 0x80, 0x8 ;  /* 0x000000000008781c */ /* 0x000fe40003f0f070 */
[----:B------:R-:W-:-:S13]  /*06c0*/  ISETP.GT.AND P1, PT, R5, 0xc, PT ;  /* 0x0000000c0500780c */ /* 0x000fda0003f24270 */
[----:B------:R-:W-:Y:S05]  /*06d0*/  @!P1 BRA `(.L_x_9) ;  /* 0x0000000400b49947 */ /* 0x000fea0003800000 */
[----:B------:R-:W-:Y:S01]  /*06e0*/  PLOP3.LUT P0, PT, PT, PT, PT, 0x8, 0x80 ;  /* 0x000000000080781c */ /* 0x000fe20003f0e170 */
[----:B------:R-:W-:-:S12]  /*06f0*/  UIADD3 UR5, UPT, UPT, UR6, -0xc, URZ ;  /* 0xfffffff406057890 */ /* 0x000fd8000fffe0ff */
.L_x_10:
[----:B------:R-:W-:-:S05]  /*0700*/  IMAD R19, R12, 0x4, R1 ;  /* 0x000000040c137824 */ /* 0x000fca00078e0201 */
[----:B------:R-:W2:Y:S01]  /*0710*/  LDL.128 R4, [R19+0x2ee0] ;  /* 0x002ee00013047983 */ /* 0x000ea20000100c00 */
[----:B------:R-:W-:-:S04]  /*0720*/  VIADD R17, R12, 0x4 ;  /* 0x000000040c117836 */ /* 0x000fc80000000000 */
[----:B------:R-:W-:-:S05]  /*0730*/  IMAD R15, R17, 0x4, R1 ;  /* 0x00000004110f7824 */ /* 0x000fca00078e0201 */
[----:B------:R-:W3:Y:S01]  /*0740*/  LDL.128 R8, [R15+0x2ee0] ;  /* 0x002ee0000f087983 */ /* 0x000ee20000100c00 */
[----:B--2---:R-:W-:-:S13]  /*0750*/  ISETP.NE.AND P4, PT, R4, RZ, PT ;  /* 0x000000ff0400720c */ /* 0x004fda0003f85270 */
[----:B------:R-:W2:Y:S01]  /*0760*/  @!P4 LDL R18, [R19] ;  /* 0x000000001312c983 */ /* 0x000ea20000100800 */
[----:B------:R-:W-:Y:S02]  /*0770*/  ISETP.NE.AND P6, PT, R5, RZ, PT ;  /* 0x000000ff0500720c */ /* 0x000fe40003fc5270 */
[----:B------:R-:W-:Y:S02]  /*0780*/  ISETP.NE.AND P3, PT, R6, RZ, PT ;  /* 0x000000ff0600720c */ /* 0x000fe40003f65270 */
[----:B------:R-:W-:Y:S02]  /*0790*/  ISETP.NE.AND P2, PT, R7, RZ, PT ;  /* 0x000000ff0700720c */ /* 0x000fe40003f45270 */
[----:B---3--:R-:W-:-:S07]  /*07a0*/  ISETP.NE.AND P1, PT, R8, RZ, PT ;  /* 0x000000ff0800720c */ /* 0x008fce0003f25270 */
[----:B------:R-:W3:Y:S01]  /*07b0*/  @!P6 LDL R20, [R19+0x4] ;  /* 0x000004001314e983 */ /* 0x000ee20000100800 */
[----:B------:R-:W-:-:S03]  /*07c0*/  VIADD R13, R12, 0x8 ;  /* 0x000000080c0d7836 */ /* 0x000fc60000000000 */
[----:B------:R-:W5:Y:S01]  /*07d0*/  @!P3 LDL R22, [R19+0x8] ;  /* 0x000008001316b983 */ /* 0x000f620000100800 */
[----:B------:R-:W-:-:S03]  /*07e0*/  IMAD R14, R13, 0x4, R1 ;  /* 0x000000040d0e7824 */ /* 0x000fc600078e0201 */
[----:B------:R-:W4:Y:S04]  /*07f0*/  @!P2 LDL R24, [R19+0xc] ;  /* 0x00000c001318a983 */ /* 0x000f280000100800 */
[----:B------:R-:W4:Y:S04]  /*0800*/  LDL.128 R4, [R14+0x2ee0] ;  /* 0x002ee0000e047983 */ /* 0x000f280000100c00 */
[----:B------:R-:W4:Y:S01]  /*0810*/  @!P1 LDL R8, [R15] ;  /* 0x000000000f089983 */ /* 0x000f220000100800 */
[----:B--2---:R-:W-:-:S04]  /*0820*/  @!P4 ISETP.GT.AND P5, PT, R18, R3, PT ;  /* 0x000000031200c20c */ /* 0x004fc80003fa4270 */
[----:B------:R-:W-:Y:S02]  /*0830*/  @!P4 SEL R2, R2, R12, P5 ;  /* 0x0000000c0202c207 */ /* 0x000fe40002800000 */
[----:B------:R-:W-:-:S13]  /*0840*/  ISETP.NE.AND P5, PT, R9, RZ, PT ;  /* 0x000000ff0900720c */ /* 0x000fda0003fa5270 */
[----:B------:R-:W2:Y:S01]  /*0850*/  @!P5 LDL R16, [R15+0x4] ;  /* 0x000004000f10d983 */ /* 0x000ea20000100800 */
[----:B------:R-:W-:Y:S01]  /*0860*/  @!P4 VIMNMX R3, PT, PT, R3, R18, PT ;  /* 0x000000120303c248 */ /* 0x000fe20003fe0100 */
[----:B------:R-:W-:-:S03]  /*0870*/  @!P6 VIADD R9, R12, 0x1 ;  /* 0x000000010c09e836 */ /* 0x000fc60000000000 */
[----:B---3--:R-:W-:Y:S02]  /*0880*/  @!P6 ISETP.GT.AND P4, PT, R20, R3, PT ;  /* 0x000000031400e20c */ /* 0x008fe40003f84270 */
[----:B------:R-:W-:Y:S02]  /*0890*/  @!P6 VIMNMX R3, PT, PT, R3, R20, PT ;  /* 0x000000140303e248 */ /* 0x000fe40003fe0100 */
[----:B------:R-:W-:Y:S01]  /*08a0*/  @!P6 SEL R2, R2, R9, P4 ;  /* 0x000000090202e207 */ /* 0x000fe20002000000 */
[----:B------:R-:W-:Y:S01]  /*08b0*/  @!P3 VIADD R9, R12, 0x2 ;  /* 0x000000020c09b836 */ /* 0x000fe20000000000 */
[----:B-----5:R-:W-:Y:S02]  /*08c0*/  @!P3 ISETP.GT.AND P4, PT, R22, R3, PT ;  /* 0x000000031600b20c */ /* 0x020fe40003f84270 */
[----:B------:R-:W-:Y:S02]  /*08d0*/  ISETP.NE.AND P6, PT, R10, RZ, PT ;  /* 0x000000ff0a00720c */ /* 0x000fe40003fc5270 */
[----:B------:R-:W-:-:S02]  /*08e0*/  @!P3 VIMNMX R3, PT, PT, R3, R22, PT ;  /* 0x000000160303b248 */ /* 0x000fc40003fe0100 */
[----:B------:R-:W-:Y:S01]  /*08f0*/  @!P3 SEL R2, R2, R9, P4 ;  /* 0x000000090202b207 */ /* 0x000fe20002000000 */
[----:B------:R-:W-:Y:S01]  /*0900*/  @!P2 VIADD R9, R12, 0x3 ;  /* 0x000000030c09a836 */ /* 0x000fe20000000000 */
[----:B------:R-:W-:Y:S02]  /*0910*/  ISETP.NE.AND P4, PT, R11, RZ, PT ;  /* 0x000000ff0b00720c */ /* 0x000fe40003f85270 */
[----:B----4-:R-:W-:Y:S02]  /*0920*/  @!P2 ISETP.GT.AND P3, PT, R24, R3, PT ;  /* 0x000000031800a20c */ /* 0x010fe40003f64270 */
[----:B------:R-:W-:Y:S02]  /*0930*/  @!P2 VIMNMX R3, PT, PT, R3, R24, PT ;  /* 0x000000180303a248 */ /* 0x000fe40003fe0100 */
[----:B------:R-:W-:Y:S01]  /*0940*/  @!P2 SEL R2, R2, R9, P3 ;  /* 0x000000090202a207 */ /* 0x000fe20001800000 */
[----:B------:R-:W3:Y:S01]  /*0950*/  @!P6 LDL R20, [R15+0x8] ;  /* 0x000008000f14e983 */ /* 0x000ee20000100800 */
[----:B------:R-:W-:-:S02]  /*0960*/  ISETP.NE.AND P3, PT, R4, RZ, PT ;  /* 0x000000ff0400720c */ /* 0x000fc40003f65270 */
[----:B------:R-:W-:Y:S01]  /*0970*/  @!P1 ISETP.GT.AND P2, PT, R8, R3, PT ;  /* 0x000000030800920c */ /* 0x000fe20003f44270 */
[C---:B------:R-:W-:Y:S01]  /*0980*/  VIADD R4, R12.reuse, 0xc ;  /* 0x0000000c0c047836 */ /* 0x040fe20000000000 */
[----:B------:R-:W-:Y:S01]  /*0990*/  @!P1 VIMNMX R3, PT, PT, R3, R8, PT ;  /* 0x0000000803039248 */ /* 0x000fe20003fe0100 */
[----:B------:R-:W-:Y:S01]  /*09a0*/  @!P5 VIADD R9, R12, 0x5 ;  /* 0x000000050c09d836 */ /* 0x000fe20000000000 */
[----:B------:R-:W-:Y:S01]  /*09b0*/  @!P1 SEL R2, R2, R17, P2 ;  /* 0x0000001102029207 */ /* 0x000fe20001000000 */
[----:B------:R0:W4:Y:S01]  /*09c0*/  @!P4 LDL R22, [R15+0xc] ;  /* 0x00000c000f16c983 */ /* 0x0001220000100800 */
[----:B------:R-:W-:Y:S01]  /*09d0*/  ISETP.NE.AND P1, PT, R5, RZ, PT ;  /* 0x000000ff0500720c */ /* 0x000fe20003f25270 */
[----:B------:R-:W-:-:S04]  /*09e0*/  IMAD R5, R4, 0x4, R1 ;  /* 0x0000000404057824 */ /* 0x000fc800078e0201 */
[----:B------:R-:W5:Y:S01]  /*09f0*/  @!P3 LDL R18, [R14] ;  /* 0x000000000e12b983 */ /* 0x000f620000100800 */
[----:B--2---:R-:W-:-:S04]  /*0a00*/  @!P5 ISETP.GT.AND P2, PT, R16, R3, PT ;  /* 0x000000031000d20c */ /* 0x004fc80003f44270 */
[----:B------:R-:W-:Y:S02]  /*0a10*/  @!P5 SEL R2, R2, R9, P2 ;  /* 0x000000090202d207 */ /* 0x000fe40001000000 */
[----:B------:R-:W2:Y:S01]  /*0a20*/  LDL.128 R8, [R5+0x2ee0] ;  /* 0x002ee00005087983 */ /* 0x000ea20000100c00 */
[----:B------:R-:W-:-:S03]  /*0a30*/  ISETP.NE.AND P2, PT, R6, RZ, PT ;  /* 0x000000ff0600720c */ /* 0x000fc60003f45270 */
[----:B------:R-:W2:Y:S10]  /*0a40*/  @!P1 LDL R6, [R14+0x4] ;  /* 0x000004000e069983 */ /* 0x000eb40000100800 */
[----:B------:R-:W2:Y:S01]  /*0a50*/  @!P2 LDL R24, [R14+0x8] ;  /* 0x000008000e18a983 */ /* 0x000ea20000100800 */
[----:B------:R-:W-:Y:S01]  /*0a60*/  @!P5 VIMNMX R3, PT, PT, R3, R16, PT ;  /* 0x000000100303d248 */ /* 0x000fe20003fe0100 */
[----:B0-----:R-:W-:-:S03]  /*0a70*/  @!P6 VIADD R15, R12, 0x6 ;  /* 0x000000060c0fe836 */ /* 0x001fc60000000000 */
[----:B---3--:R-:W-:Y:S02]  /*0a80*/  @!P6 ISETP.GT.AND P5, PT, R20, R3, PT ;  /* 0x000000031400e20c */ /* 0x008fe40003fa4270 */
[----:B------:R-:W-:Y:S02]  /*0a90*/  @!P6 VIMNMX R3, PT, PT, R3, R20, PT ;  /* 0x000000140303e248 */ /* 0x000fe40003fe0100 */
[----:B------:R-:W-:Y:S01]  /*0aa0*/  @!P6 SEL R2, R2, R15, P5 ;  /* 0x0000000f0202e207 */ /* 0x000fe20002800000 */
[----:B------:R-:W-:Y:S01]  /*0ab0*/  @!P4 VIADD R15, R12, 0x7 ;  /* 0x000000070c0fc836 */ /* 0x000fe20000000000 */
[----:B------:R-:W-:Y:S02]  /*0ac0*/  ISETP.NE.AND P5, PT, R7, RZ, PT ;  /* 0x000000ff0700720c */ /* 0x000fe40003fa5270 */
[----:B----4-:R-:W-:Y:S02]  /*0ad0*/  @!P4 ISETP.GT.AND P6, PT, R22, R3, PT ;  /* 0x000000031600c20c */ /* 0x010fe40003fc4270 */
[----:B------:R-:W-:-:S02]  /*0ae0*/  @!P4 VIMNMX R3, PT, PT, R3, R22, PT ;  /* 0x000000160303c248 */ /* 0x000fc40003fe0100 */
[----:B------:R-:W-:Y:S02]  /*0af0*/  @!P4 SEL R2, R2, R15, P6 ;  /* 0x0000000f0202c207 */ /* 0x000fe40003000000 */
[----:B-----5:R-:W-:Y:S02]  /*0b00*/  @!P3 ISETP.GT.AND P6, PT, R18, R3, PT ;  /* 0x000000031200b20c */ /* 0x020fe40003fc4270 */
[----:B------:R-:W-:Y:S02]  /*0b10*/  @!P3 VIMNMX R3, PT, PT, R3, R18, PT ;  /* 0x000000120303b248 */ /* 0x000fe40003fe0100 */
[----:B------:R-:W-:Y:S01]  /*0b20*/  @!P3 SEL R2, R2, R13, P6 ;  /* 0x0000000d0202b207 */ /* 0x000fe20003000000 */
[----:B------:R-:W3:Y:S01]  /*0b30*/  @!P5 LDL R14, [R14+0xc] ;  /* 0x00000c000e0ed983 */ /* 0x000ee20000100800 */
[----:B------:R-:W-:Y:S01]  /*0b40*/  @!P1 VIADD R7, R12, 0x9 ;  /* 0x000000090c079836 */ /* 0x000fe20000000000 */
[----:B--2---:R-:W-:Y:S02]  /*0b50*/  ISETP.NE.AND P4, PT, R8, RZ, PT ;  /* 0x000000ff0800720c */ /* 0x004fe40003f85270 */
[----:B------:R-:W-:-:S02]  /*0b60*/  ISETP.NE.AND P3, PT, R9, RZ, PT ;  /* 0x000000ff0900720c */ /* 0x000fc40003f65270 */
[----:B------:R-:W-:Y:S02]  /*0b70*/  @!P1 ISETP.GT.AND P6, PT, R6, R3, PT ;  /* 0x000000030600920c */ /* 0x000fe40003fc4270 */
[----:B------:R-:W-:Y:S02]  /*0b80*/  @!P1 VIMNMX R3, PT, PT, R3, R6, PT ;  /* 0x0000000603039248 */ /* 0x000fe40003fe0100 */
[----:B------:R-:W-:Y:S01]  /*0b90*/  @!P1 SEL R2, R2, R7, P6 ;  /* 0x0000000702029207 */ /* 0x000fe20003000000 */
[----:B------:R-:W-:Y:S01]  /*0ba0*/  @!P2 VIADD R7, R12, 0xa ;  /* 0x0000000a0c07a836 */ /* 0x000fe20000000000 */
[----:B------:R-:W-:-:S03]  /*0bb0*/  ISETP.NE.AND P1, PT, R10, RZ, PT ;  /* 0x000000ff0a00720c */ /* 0x000fc60003f25270 */
[----:B------:R-:W2:Y:S01]  /*0bc0*/  @!P4 LDL R6, [R5] ;  /* 0x000000000506c983 */ /* 0x000ea20000100800 */
[----:B------:R-:W-:-:S03]  /*0bd0*/  @!P2 ISETP.GT.AND P6, PT, R24, R3, PT ;  /* 0x000000031800a20c */ /* 0x000fc60003fc4270 */
[----:B------:R-:W4:Y:S01]  /*0be0*/  @!P3 LDL R8, [R5+0x4] ;  /* 0x000004000508b983 */ /* 0x000f220000100800 */
[----:B------:R-:W-:Y:S02]  /*0bf0*/  @!P2 SEL R2, R2, R7, P6 ;  /* 0x000000070202a207 */ /* 0x000fe40003000000 */
[----:B------:R-:W-:-:S03]  /*0c00*/  ISETP.NE.AND P6, PT, R11, RZ, PT ;  /* 0x000000ff0b00720c */ /* 0x000fc60003fc5270 */
[----:B------:R-:W5:Y:S10]  /*0c10*/  @!P1 LDL R10, [R5+0x8] ;  /* 0x00000800050a9983 */ /* 0x000f740000100800 */
[----:B------:R0:W5:Y:S01]  /*0c20*/  @!P6 LDL R16, [R5+0xc] ;  /* 0x00000c000510e983 */ /* 0x0001620000100800 */
[----:B------:R-:W-:Y:S01]  /*0c30*/  @!P2 VIMNMX R3, PT, PT, R3, R24, PT ;  /* 0x000000180303a248 */ /* 0x000fe20003fe0100 */
[----:B------:R-:W-:-:S03]  /*0c40*/  @!P5 VIADD R7, R12, 0xb ;  /* 0x0000000b0c07d836 */ /* 0x000fc60000000000 */
[----:B---3--:R-:W-:Y:S02]  /*0c50*/  @!P5 ISETP.GT.AND P2, PT, R14, R3, PT ;  /* 0x000000030e00d20c */ /* 0x008fe40003f44270 */
[----:B------:R-:W-:Y:S02]  /*0c60*/  @!P5 VIMNMX R3, PT, PT, R3, R14, PT ;  /* 0x0000000e0303d248 */ /* 0x000fe40003fe0100 */
[----:B------:R-:W-:Y:S01]  /*0c70*/  @!P5 SEL R2, R2, R7, P2 ;  /* 0x000000070202d207 */ /* 0x000fe20001000000 */
[C---:B0-----:R-:W-:Y:S02]  /*0c80*/  @!P3 VIADD R5, R12.reuse, 0xd ;  /* 0x0000000d0c05b836 */ /* 0x041fe40000000000 */
[C---:B------:R-:W-:Y:S02]  /*0c90*/  @!P1 VIADD R7, R12.reuse, 0xe ;  /* 0x0000000e0c079836 */ /* 0x040fe40000000000 */
[C---:B------:R-:W-:Y:S02]  /*0ca0*/  @!P6 VIADD R9, R12.reuse, 0xf ;  /* 0x0000000f0c09e836 */ /* 0x040fe40000000000 */
[----:B------:R-:W-:Y:S01]  /*0cb0*/  VIADD R12, R12, 0x10 ;  /* 0x000000100c0c7836 */ /* 0x000fe20000000000 */
[----:B--2---:R-:W-:-:S02]  /*0cc0*/  @!P4 ISETP.GT.AND P2, PT, R6, R3, PT ;  /* 0x000000030600c20c */ /* 0x004fc40003f44270 */
[----:B------:R-:W-:Y:S02]  /*0cd0*/  @!P4 VIMNMX R3, PT, PT, R3, R6, PT ;  /* 0x000000060303c248 */ /* 0x000fe40003fe0100 */
[----:B------:R-:W-:Y:S02]  /*0ce0*/  @!P4 SEL R2, R2, R4, P2 ;  /* 0x000000040202c207 */ /* 0x000fe40001000000 */
[----:B----4-:R-:W-:-:S04]  /*0cf0*/  @!P3 ISETP.GT.AND P4, PT, R8, R3, PT ;  /* 0x000000030800b20c */ /* 0x010fc80003f84270 */
[----:B------:R-:W-:Y:S02]  /*0d00*/  @!P3 SEL R2, R2, R5, P4 ;  /* 0x000000050202b207 */ /* 0x000fe40002000000 */
[----:B------:R-:W-:Y:S02]  /*0d10*/  ISETP.GE.AND P4, PT, R12, UR5, PT ;  /* 0x000000050c007c0c */ /* 0x000fe4000bf86270 */
[----:B------:R-:W-:-:S04]  /*0d20*/  @!P3 VIMNMX R3, PT, PT, R3, R8, PT ;  /* 0x000000080303b248 */ /* 0x000fc80003fe0100 */
[----:B-----5:R-:W-:Y:S02]  /*0d30*/  @!P1 ISETP.GT.AND P2, PT, R10, R3, PT ;  /* 0x000000030a00920c */ /* 0x020fe40003f44270 */
[----:B------:R-:W-:Y:S02]  /*0d40*/  @!P1 VIMNMX R3, PT, PT, R3, R10, PT ;  /* 0x0000000a03039248 */ /* 0x000fe40003fe0100 */
[----:B------:R-:W-:Y:S02]  /*0d50*/  @!P1 SEL R2, R2, R7, P2 ;  /* 0x0000000702029207 */ /* 0x000fe40001000000 */
[----:B------:R-:W-:Y:S02]  /*0d60*/  @!P6 ISETP.GT.AND P3, PT, R16, R3, PT ;  /* 0x000000031000e20c */ /* 0x000fe40003f64270 */
[----:B------:R-:W-:Y:S02]  /*0d70*/  @!P6 VIMNMX R3, PT, PT, R3, R16, PT ;  /* 0x000000100303e248 */ /* 0x000fe40003fe0100 */
[----:B------:R-:W-:Y:S01]  /*0d80*/  @!P6 SEL R2, R2, R9, P3 ;  /* 0x000000090202e207 */ /* 0x000fe20001800000 */
[----:B------:R-:W-:Y:S08]  /*0d90*/  @!P4 BRA `(.L_x_10) ;  /* 0xfffffff80058c947 */ /* 0x000ff0000383ffff */
[----:B------:R-:W-:-:S07]  /*0da0*/  IMAD.U32 R4, RZ, RZ, UR6 ;  /* 0x00000006ff047e24 */ /* 0x000fce000f8e00ff */
.L_x_9:
[----:B------:R-:W-:-:S04]  /*0db0*/  IADD3 R5, PT, PT, -R12, UR6, RZ ;  /* 0x000000060c057c10 */ /* 0x000fc8000fffe1ff */
[----:B------:R-:W-:-:S13]  /*0dc0*/  ISETP.GT.AND P1, PT, R5, 0x4, PT ;  /* 0x000000040500780c */ /* 0x000fda0003f24270 */
[----:B------:R-:W-:Y:S05]  /*0dd0*/  @!P1 BRA `(.L_x_11) ;  /* 0x0000000000d89947 */ /* 0x000fea0003800000 */
[----:B------:R-:W-:-:S05]  /*0de0*/  IMAD R14, R12, 0x4, R1 ;  /* 0x000000040c0e7824 */ /* 0x000fca00078e0201 */
[----:B------:R-:W2:Y:S01]  /*0df0*/  LDL.128 R8, [R14+0x2ee0] ;  /* 0x002ee0000e087983 */ /* 0x000ea20000100c00 */
[----:B------:R-:W-:-:S04]  /*0e00*/  VIADD R13, R12, 0x4 ;  /* 0x000000040c0d7836 */ /* 0x000fc80000000000 */
[----:B------:R-:W-:-:S05]  /*0e10*/  IMAD R15, R13, 0x4, R1 ;  /* 0x000000040d0f7824 */ /* 0x000fca00078e0201 */
[----:B------:R-:W3:Y:S01]  /*0e20*/  LDL.128 R4, [R15+0x2ee0] ;  /* 0x002ee0000f047983 */ /* 0x000ee20000100c00 */
[----:B--2---:R-:W-:Y:S02]  /*0e30*/  ISETP.NE.AND P6, PT, R8, RZ, PT ;  /* 0x000000ff0800720c */ /* 0x004fe40003fc5270 */
[----:B------:R-:W-:-:S11]  /*0e40*/  ISETP.NE.AND P0, PT, R9, RZ, PT ;  /* 0x000000ff0900720c */ /* 0x000fd60003f05270 */
[----:B------:R-:W2:Y:S04]  /*0e50*/  @!P6 LDL R8, [R14] ;  /* 0x000000000e08e983 */ /* 0x000ea80000100800 */
[----:B------:R-:W5:Y:S01]  /*0e60*/  @!P0 LDL R16, [R14+0x4] ;  /* 0x000004000e108983 */ /* 0x000f620000100800 */
[----:B------:R-:W-:Y:S02]  /*0e70*/  ISETP.NE.AND P2, PT, R10, RZ, PT ;  /* 0x000000ff0a00720c */ /* 0x000fe40003f45270 */
[----:B------:R-:W-:Y:S02]  /*0e80*/  ISETP.NE.AND P5, PT, R11, RZ, PT ;  /* 0x000000ff0b00720c */ /* 0x000fe40003fa5270 */
[----:B---3--:R-:W-:Y:S02]  /*0e90*/  ISETP.NE.AND P4, PT, R4, RZ, PT ;  /* 0x000000ff0400720c */ /* 0x008fe40003f85270 */
[----:B------:R-:W-:-:S07]  /*0ea0*/  ISETP.NE.AND P3, PT, R5, RZ, PT ;  /* 0x000000ff0500720c */ /* 0x000fce0003f65270 */
[----:B------:R-:W3:Y:S01]  /*0eb0*/  @!P2 LDL R10, [R14+0x8] ;  /* 0x000008000e0aa983 */ /* 0x000ee20000100800 */
[----:B------:R-:W-:-:S03]  /*0ec0*/  @!P0 VIADD R5, R12, 0x1 ;  /* 0x000000010c058836 */ /* 0x000fc60000000000 */
[----:B------:R-:W4:Y:S01]  /*0ed0*/  @!P4 LDL R4, [R15] ;  /* 0x000000000f04c983 */ /* 0x000f220000100800 */
[----:B--2---:R-:W-:Y:S02]  /*0ee0*/  @!P6 ISETP.GT.AND P1, PT, R8, R3, PT ;  /* 0x000000030800e20c */ /* 0x004fe40003f24270 */
[----:B------:R-:W-:Y:S02]  /*0ef0*/  @!P6 VIMNMX R3, PT, PT, R3, R8, PT ;  /* 0x000000080303e248 */ /* 0x000fe40003fe0100 */
[----:B------:R-:W2:Y:S01]  /*0f00*/  @!P5 LDL R8, [R14+0xc] ;  /* 0x00000c000e08d983 */ /* 0x000ea20000100800 */
[----:B------:R-:W-:Y:S02]  /*0f10*/  @!P6 SEL R2, R2, R12, P1 ;  /* 0x0000000c0202e207 */ /* 0x000fe40000800000 */
[----:B------:R-:W-:Y:S02]  /*0f20*/  ISETP.NE.AND P6, PT, R6, RZ, PT ;  /* 0x000000ff0600720c */ /* 0x000fe40003fc5270 */
[----:B-----5:R-:W-:Y:S01]  /*0f30*/  @!P0 ISETP.GT.AND P1, PT, R16, R3, PT ;  /* 0x000000031000820c */ /* 0x020fe20003f24270 */
[----:B------:R-:W5:Y:S03]  /*0f40*/  @!P3 LDL R6, [R15+0x4] ;  /* 0x000004000f06b983 */ /* 0x000f660000100800 */
[----:B------:R-:W-:-:S02]  /*0f50*/  @!P0 SEL R2, R2, R5, P1 ;  /* 0x0000000502028207 */ /* 0x000fc40000800000 */
[----:B------:R-:W-:-:S05]  /*0f60*/  ISETP.NE.AND P1, PT, R7, RZ, PT ;  /* 0x000000ff0700720c */ /* 0x000fca0003f25270 */
[----:B------:R-:W5:Y:S08]  /*0f70*/  @!P6 LDL R18, [R15+0x8] ;  /* 0x000008000f12e983 */ /* 0x000f700000100800 */
[----:B------:R-:W5:Y:S01]  /*0f80*/  @!P1 LDL R20, [R15+0xc] ;  /* 0x00000c000f149983 */ /* 0x000f620000100800 */
[----:B------:R-:W-:Y:S01]  /*0f90*/  @!P0 VIMNMX R3, PT, PT, R3, R16, PT ;  /* 0x0000001003038248 */ /* 0x000fe20003fe0100 */
[----:B------:R-:W-:-:S03]  /*0fa0*/  @!P2 VIADD R5, R12, 0x2 ;  /* 0x000000020c05a836 */ /* 0x000fc60000000000 */
[----:B---3--:R-:W-:Y:S02]  /*0fb0*/  @!P2 ISETP.GT.AND P0, PT, R10, R3, PT ;  /* 0x000000030a00a20c */ /* 0x008fe40003f04270 */
[----:B------:R-:W-:Y:S02]  /*0fc0*/  @!P2 VIMNMX R3, PT, PT, R3, R10, PT ;  /* 0x0000000a0303a248 */ /* 0x000fe40003fe0100 */
[----:B------:R-:W-:Y:S01]  /*0fd0*/  @!P2 SEL R2, R2, R5, P0 ;  /* 0x000000050202a207 */ /* 0x000fe20000000000 */
[----:B------:R-:W-:Y:S02]  /*0fe0*/  @!P5 VIADD R5, R12, 0x3 ;  /* 0x000000030c05d836 */ /* 0x000fe40000000000 */
[----:B------:R-:W-:Y:S01]  /*0ff0*/  VIADD R12, R13, 0x4 ;  /* 0x000000040d0c7836 */ /* 0x000fe20000000000 */
[----:B--2---:R-:W-:Y:S02]  /*1000*/  @!P5 ISETP.GT.AND P0, PT, R8, R3, PT ;  /* 0x000000030800d20c */ /* 0x004fe40003f04270 */
[----:B------:R-:W-:-:S02]  /*1010*/  @!P5 VIMNMX R3, PT, PT, R3, R8, PT ;  /* 0x000000080303d248 */ /* 0x000fc40003fe0100 */
[----:B------:R-:W-:Y:S02]  /*1020*/  @!P5 SEL R2, R2, R5, P0 ;  /* 0x000000050202d207 */ /* 0x000fe40000000000 */
[----:B----4-:R-:W-:Y:S02]  /*1030*/  @!P4 ISETP.GT.AND P0, PT, R4, R3, PT ;  /* 0x000000030400c20c */ /* 0x010fe40003f04270 */
[----:B------:R-:W-:Y:S01]  /*1040*/  @!P4 VIMNMX R3, PT, PT, R3, R4, PT ;  /* 0x000000040303c248 */ /* 0x000fe20003fe0100 */
[----:B------:R-:W-:Y:S01]  /*1050*/  @!P3 VIADD R5, R13, 0x1 ;  /* 0x000000010d05b836 */ /* 0x000fe20000000000 */
[----:B------:R-:W-:Y:S02]  /*1060*/  @!P4 SEL R2, R2, R13, P0 ;  /* 0x0000000d0202c207 */ /* 0x000fe40000000000 */
[----:B-----5:R-:W-:Y:S02]  /*1070*/  @!P3 ISETP.GT.AND P0, PT, R6, R3, PT ;  /* 0x000000030600b20c */ /* 0x020fe40003f04270 */
[----:B------:R-:W-:-:S02]  /*1080*/  @!P3 VIMNMX R3, PT, PT, R3, R6, PT ;  /* 0x000000060303b248 */ /* 0x000fc40003fe0100 */
[----:B------:R-:W-:Y:S01]  /*1090*/  @!P3 SEL R2, R2, R5, P0 ;  /* 0x000000050202b207 */ /* 0x000fe20000000000 */
[----:B------:R-:W-:Y:S01]  /*10a0*/  @!P6 VIADD R5, R13, 0x2 ;  /* 0x000000020d05e836 */ /* 0x000fe20000000000 */
[----:B------:R-:W-:Y:S02]  /*10b0*/  @!P6 ISETP.GT.AND P0, PT, R18, R3, PT ;  /* 0x000000031200e20c */ /* 0x000fe40003f04270 */
[----:B------:R-:W-:Y:S02]  /*10c0*/  @!P6 VIMNMX R3, PT, PT, R3, R18, PT ;  /* 0x000000120303e248 */ /* 0x000fe40003fe0100 */
[----:B------:R-:W-:Y:S01]  /*10d0*/  @!P6 SEL R2, R2, R5, P0 ;  /* 0x000000050202e207 */ /* 0x000fe20000000000 */
[----:B------:R-:W-:Y:S01]  /*10e0*/  @!P1 VIADD R5, R13, 0x3 ;  /* 0x000000030d059836 */ /* 0x000fe20000000000 */
[----:B------:R-:W-:Y:S01]  /*10f0*/  @!P1 ISETP.GT.AND P2, PT, R20, R3, PT ;  /* 0x000000031400920c */ /* 0x000fe20003f44270 */
[----:B------:R-:W-:Y:S01]  /*1100*/  IMAD.U32 R4, RZ, RZ, UR6 ;  /* 0x00000006ff047e24 */ /* 0x000fe2000f8e00ff */
[----:B------:R-:W-:-:S02]  /*1110*/  PLOP3.LUT P0, PT, PT, PT, PT, 0x8, 0x80 ;  /* 0x000000000080781c */ /* 0x000fc40003f0e170 */
[----:B------:R-:W-:Y:S02]  /*1120*/  @!P1 VIMNMX R3, PT, PT, R3, R20, PT ;  /* 0x0000001403039248 */ /* 0x000fe40003fe0100 */
[----:B------:R-:W-:-:S09]  /*1130*/  @!P1 SEL R2, R2, R5, P2 ;  /* 0x0000000502029207 */ /* 0x000fd20001000000 */
.L_x_11:
[----:B------:R-:W-:-:S13]  /*1140*/  ISETP.NE.OR P0, PT, R12, UR6, P0 ;  /* 0x000000060c007c0c */ /* 0x000fda0008705670 */
[----:B------:R-:W-:Y:S05]  /*1150*/  @!P0 BRA `(.L_x_7) ;  /* 0x0000000000748947 */ /* 0x000fea0003800000 */
.L_x_8:
[----:B------:R-:W-:-:S05]  /*1160*/  IMAD R8, R12, 0x4, R1 ;  /* 0x000000040c087824 */ /* 0x000fca00078e0201 */
[----:B------:R-:W2:Y:S02]  /*1170*/  LDL.128 R4, [R8+0x2ee0] ;  /* 0x002ee00008047983 */ /* 0x000ea40000100c00 */
[----:B--2---:R-:W-:Y:S02]  /*1180*/  ISETP.NE.AND P4, PT, R4, RZ, PT ;  /* 0x000000ff0400720c */ /* 0x004fe40003f85270 */
[----:B------:R-:W-:Y:S02]  /*1190*/  ISETP.NE.AND P5, PT, R5, RZ, PT ;  /* 0x000000ff0500720c */ /* 0x000fe40003fa5270 */
[----:B------:R-:W-:-:S09]  /*11a0*/  ISETP.NE.AND P0, PT, R6, RZ, PT ;  /* 0x000000ff0600720c */ /* 0x000fd20003f05270 */
[----:B------:R-:W2:Y:S01]  /*11b0*/  @!P4 LDL R4, [R8] ;  /* 0x000000000804c983 */ /* 0x000ea20000100800 */
[----:B------:R-:W-:-:S03]  /*11c0*/  ISETP.NE.AND P1, PT, R7, RZ, PT ;  /* 0x000000ff0700720c */ /* 0x000fc60003f25270 */
[----:B------:R-:W3:Y:S04]  /*11d0*/  @!P5 LDL R6, [R8+0x4] ;  /* 0x000004000806d983 */ /* 0x000ee80000100800 */
[----:B------:R-:W5:Y:S06]  /*11e0*/  @!P0 LDL R10, [R8+0x8] ;  /* 0x00000800080a8983 */ /* 0x000f6c0000100800 */
[----:B------:R-:W4:Y:S01]  /*11f0*/  @!P1 LDL R14, [R8+0xc] ;  /* 0x00000c00080e9983 */ /* 0x000f220000100800 */
[----:B------:R-:W-:-:S02]  /*1200*/  @!P5 VIADD R5, R12, 0x1 ;  /* 0x000000010c05d836 */ /* 0x000fc40000000000 */
[C---:B------:R-:W-:Y:S02]  /*1210*/  @!P0 VIADD R7, R12.reuse, 0x2 ;  /* 0x000000020c078836 */ /* 0x040fe40000000000 */
[----:B------:R-:W-:Y:S01]  /*1220*/  @!P1 VIADD R9, R12, 0x3 ;  /* 0x000000030c099836 */ /* 0x000fe20000000000 */
[----:B--2---:R-:W-:Y:S02]  /*1230*/  @!P4 ISETP.GT.AND P2, PT, R4, R3, PT ;  /* 0x000000030400c20c */ /* 0x004fe40003f44270 */
[----:B------:R-:W-:Y:S02]  /*1240*/  @!P4 VIMNMX R3, PT, PT, R3, R4, PT ;  /* 0x000000040303c248 */ /* 0x000fe40003fe0100 */
[----:B------:R-:W-:Y:S01]  /*1250*/  @!P4 SEL R2, R2, R12, P2 ;  /* 0x0000000c0202c207 */ /* 0x000fe20001000000 */
[----:B------:R-:W-:Y:S01]  /*1260*/  VIADD R12, R12, 0x4 ;  /* 0x000000040c0c7836 */ /* 0x000fe20000000000 */
[----:B---3--:R-:W-:Y:S02]  /*1270*/  @!P5 ISETP.GT.AND P3, PT, R6, R3, PT ;  /* 0x000000030600d20c */ /* 0x008fe40003f64270 */
[----:B------:R-:W-:-:S02]  /*1280*/  @!P5 VIMNMX R3, PT, PT, R3, R6, PT ;  /* 0x000000060303d248 */ /* 0x000fc40003fe0100 */
[----:B------:R-:W-:Y:S02]  /*1290*/  ISETP.NE.AND P4, PT, R12, UR6, PT ;  /* 0x000000060c007c0c */ /* 0x000fe4000bf85270 */
[----:B-----5:R-:W-:Y:S02]  /*12a0*/  @!P0 ISETP.GT.AND P2, PT, R10, R3, PT ;  /* 0x000000030a00820c */ /* 0x020fe40003f44270 */
[----:B------:R-:W-:Y:S02]  /*12b0*/  @!P0 VIMNMX R3, PT, PT, R3, R10, PT ;  /* 0x0000000a03038248 */ /* 0x000fe40003fe0100 */
[----:B------:R-:W-:Y:S02]  /*12c0*/  @!P5 SEL R2, R2, R5, P3 ;  /* 0x000000050202d207 */ /* 0x000fe40001800000 */
[----:B----4-:R-:W-:Y:S02]  /*12d0*/  @!P1 ISETP.GT.AND P3, PT, R14, R3, PT ;  /* 0x000000030e00920c */ /* 0x010fe40003f64270 */
[----:B------:R-:W-:-:S02]  /*12e0*/  @!P0 SEL R2, R2, R7, P2 ;  /* 0x0000000702028207 */ /* 0x000fc40001000000 */
[----:B------:R-:W-:Y:S02]  /*12f0*/  @!P1 VIMNMX R3, PT, PT, R3, R14, PT ;  /* 0x0000000e03039248 */ /* 0x000fe40003fe0100 */
[----:B------:R-:W-:Y:S01]  /*1300*/  @!P1 SEL R2, R2, R9, P3 ;  /* 0x0000000902029207 */ /* 0x000fe20001800000 */
[----:B------:R-:W-:Y:S06]  /*1310*/  @P4 BRA `(.L_x_8) ;  /* 0xfffffffc00904947 */ /* 0x000fec000383ffff */
[----:B------:R-:W-:-:S07]  /*1320*/  IMAD.U32 R4, RZ, RZ, UR6 ;  /* 0x00000006ff047e24 */ /* 0x000fce000f8e00ff */
.L_x_7:
[----:B------:R-:W-:-:S09]  /*1330*/  UISETP.NE.AND UP1, UPT, UR11, URZ, UPT ;  /* 0x000000ff0b00728c */ /* 0x000fd2000bf25270 */
[----:B------:R-:W-:Y:S05]  /*1340*/  BRA.U !UP1, `(.L_x_12) ;  /* 0x0000000109747547 */ /* 0x000fea000b800000 */
[----:B------:R-:W-:-:S05]  /*1350*/  IMAD R7, R4, 0x4, R1 ;  /* 0x0000000404077824 */ /* 0x000fca00078e0201 */
[----:B------:R-:W2:Y:S02]  /*1360*/  LDL.64 R8, [R7+0x2ee0] ;  /* 0x002ee00007087983 */ /* 0x000ea40000100a00 */
[----:B--2---:R-:W-:-:S13]  /*1370*/  ISETP.NE.AND P1, PT, R8, RZ, PT ;  /* 0x000000ff0800720c */ /* 0x004fda0003f25270 */
[----:B------:R-:W2:Y:S01]  /*1380*/  @!P1 LDL R6, [R7] ;  /* 0x0000000007069983 */ /* 0x000ea20000100800 */
[----:B------:R-:W-:Y:S01]  /*1390*/  UISETP.NE.AND UP1, UPT, UR11, 0x1, UPT ;  /* 0x000000010b00788c */ /* 0x000fe2000bf25270 */
[----:B--2---:R-:W-:Y:S02]  /*13a0*/  @!P1 ISETP.GT.AND P0, PT, R6, R3, PT ;  /* 0x000000030600920c */ /* 0x004fe40003f04270 */
[----:B------:R-:W-:Y:S02]  /*13b0*/  @!P1 VIMNMX R3, PT, PT, R3, R6, PT ;  /* 0x0000000603039248 */ /* 0x000fe40003fe0100 */
[----:B------:R-:W-:-:S04]  /*13c0*/  @!P1 SEL R2, R2, R4, P0 ;  /* 0x0000000402029207 */ /* 0x000fc80000000000 */
[----:B------:R-:W-:Y:S05]  /*13d0*/  BRA.U !UP1, `(.L_x_12) ;  /* 0x0000000109507547 */ /* 0x000fea000b800000 */
[----:B------:R0:W5:Y:S01]  /*13e0*/  LDL R8, [R7+0x2ee8] ;  /* 0x002ee80007087983 */ /* 0x0001620000100800 */
[----:B------:R-:W-:Y:S01]  /*13f0*/  ISETP.NE.AND P0, PT, R9, RZ, PT ;  /* 0x000000ff0900720c */ /* 0x000fe20003f05270 */
[----:B------:R-:W-:-:S12]  /*1400*/  BSSY.RECONVERGENT B0, `(.L_x_13) ;  /* 0x0000007000007945 */ /* 0x000fd80003800200 */
[----:B0-----:R-:W-:Y:S05]  /*1410*/  @P0 BRA `(.L_x_14) ;  /* 0x0000000000140947 */ /* 0x001fea0003800000 */
[----:B------:R-:W2:Y:S01]  /*1420*/  LDL R6, [R7+0x4] ;  /* 0x0000040007067983 */ /* 0x000ea20000100800 */
[----:B------:R-:W-:Y:S01]  /*1430*/  VIADD R5, R4, 0x1 ;  /* 0x0000000104057836 */ /* 0x000fe20000000000 */
[----:B--2---:R-:W-:Y:S02]  /*1440*/  ISETP.GT.AND P0, PT, R6, R3, PT ;  /* 0x000000030600720c */ /* 0x004fe40003f04270 */
[----:B------:R-:W-:Y:S02]  /*1450*/  VIMNMX R3, PT, PT, R3, R6, PT ;  /* 0x0000000603037248 */ /* 0x000fe40003fe0100 */
[----:B------:R-:W-:-:S09]  /*1460*/  SEL R2, R2, R5, P0 ;  /* 0x0000000502027207 */ /* 0x000fd20000000000 */
.L_x_14:
[----:B----4-:R-:W-:Y:S05]  /*1470*/  BSYNC.RECONVERGENT B0 ;  /* 0x0000000000007941 */ /* 0x010fea0003800200 */
.L_x_13:
[----:B------:R-:W-:-:S09]  /*1480*/  UISETP.NE.AND UP1, UPT, UR11, 0x2, UPT ;  /* 0x000000020b00788c */ /* 0x000fd2000bf25270 */
[----:B------:R-:W-:Y:S05]  /*1490*/  BRA.U !UP1, `(.L_x_12) ;  /* 0x0000000109207547 */ /* 0x000fea000b800000 */
[----:B-----5:R-:W-:Y:S01]  /*14a0*/  ISETP.NE.AND P0, PT, R8, RZ, PT ;  /* 0x000000ff0800720c */ /* 0x020fe20003f05270 */
[----:B------:R-:W-:-:S12]  /*14b0*/  BSSY.RECONVERGENT B0, `(.L_x_12) ;  /* 0x0000006000007945 */ /* 0x000fd80003800200 */
[----:B------:R-:W-:Y:S05]  /*14c0*/  @P0 BRA `(.L_x_15) ;  /* 0x0000000000100947 */ /* 0x000fea0003800000 */
[----:B------:R-:W2:Y:S02]  /*14d0*/  LDL R6, [R7+0x8] ;  /* 0x0000080007067983 */ /* 0x000ea40000100800 */
[----:B--2---:R-:W-:Y:S01]  /*14e0*/  ISETP.GT.AND P0, PT, R6, R3, PT ;  /* 0x000000030600720c */ /* 0x004fe20003f04270 */
[----:B------:R-:W-:-:S05]  /*14f0*/  VIADD R3, R4, 0x2 ;  /* 0x0000000204037836 */ /* 0x000fca0000000000 */
[----:B------:R-:W-:-:S07]  /*1500*/  SEL R2, R2, R3, P0 ;  /* 0x0000000302027207 */ /* 0x000fce0000000000 */
.L_x_15:
[----:B------:R-:W-:Y:S05]  /*1510*/  BSYNC.RECONVERGENT B0 ;  /* 0x0000000000007941 */ /* 0x000fea0003800200 */
.L_x_12:
[----:B------:R-:W0:Y:S01]  /*1520*/  LDCU UR5, c[0x0][0x390] ;  /* 0x00007200ff0577ac */ /* 0x000e220008000800 */
[----:B------:R-:W-:Y:S02]  /*1530*/  IMAD R3, R2, 0x4, R1 ;  /* 0x0000000402037824 */ /* 0x000fe400078e0201 */
[----:B------:R-:W-:Y:S02]  /*1540*/  IMAD.MOV.U32 R4, RZ, RZ, 0x1 ;  /* 0x00000001ff047424 */ /* 0x000fe400078e00ff */
[----:B------:R-:W-:-:S03]  /*1550*/  IMAD.MOV.U32 R5, RZ, RZ, RZ ;  /* 0x000000ffff057224 */ /* 0x000fc600078e00ff */
[----:B------:R1:W-:Y:S01]  /*1560*/  STL [R3+0x2ee0], R4 ;  /* 0x002ee00403007387 */ /* 0x0003e20000100800 */
[----:B0-----:R-:W-:Y:S02]  /*1570*/  UISETP.GE.U32.AND UP1, UPT, UR5, 0x4, UPT ;  /* 0x000000040500788c */ /* 0x001fe4000bf26070 */
[----:B-----5:R-:W-:-:S07]  /*1580*/  IMAD R8, R2, UR5, RZ ;  /* 0x0000000502087c24 */ /* 0x020fce000f8e02ff */
[----:B-1----:R-:W-:Y:S05]  /*1590*/  BRA.U !UP1, `(.L_x_16) ;  /* 0x00000005090c7547 */ /* 0x002fea000b800000 */
[----:B------:R-:W0:Y:S01]  /*15a0*/  LDC.64 R4, c[0x0][0x380] ;  /* 0x0000e000ff047b82 */ /* 0x000e220000000a00 */
[----:B------:R-:W-:Y:S01]  /*15b0*/  IMAD.MOV.U32 R11, RZ, RZ, RZ ;  /* 0x000000ffff0b7224 */ /* 0x000fe200078e00ff */
[----:B------:R-:W1:Y:S06]  /*15c0*/  LDCU.64 UR12, c[0x0][0x380] ;  /* 0x00007000ff0c77ac */ /* 0x000e6c0008000a00 */
.L_x_25:
[----:B-1234-:R-:W-:-:S05]  /*15d0*/  IMAD R9, R11, 0x4, R1 ;  /* 0x000000040b097824 */ /* 0x01efca00078e0201 */
[----:B------:R-:W2:Y:S04]  /*15e0*/  LDL R13, [R9+0x2ee0] ;  /* 0x002ee000090d7983 */ /* 0x000ea80000100800 */
[----:B------:R-:W3:Y:S04]  /*15f0*/  LDL R6, [R9+0x2ee4] ;  /* 0x002ee40009067983 */ /* 0x000ee80000100800 */
[----:B------:R-:W5:Y:S04]  /*1600*/  LDL R7, [R9+0x2ee8] ;  /* 0x002ee80009077983 */ /* 0x000f680000100800 */
[----:B------:R-:W4:Y:S01]  /*1610*/  LDL R10, [R9+0x2eec] ;  /* 0x002eec00090a7983 */ /* 0x000f220000100800 */
[----:B------:R-:W-:Y:S01]  /*1620*/  IADD3 R12, P0, PT, R8, R11, RZ ;  /* 0x0000000b080c7210 */ /* 0x000fe20007f1e0ff */
[----:B------:R-:W-:Y:S01]  /*1630*/  BSSY.RECONVERGENT B0, `(.L_x_17) ;  /* 0x0000013000007945 */ /* 0x000fe20003800200 */
[----:B--2---:R-:W-:-:S02]  /*1640*/  ISETP.NE.AND P3, PT, R13, RZ, PT ;  /* 0x000000ff0d00720c */ /* 0x004fc40003f65270 */
[----:B------:R-:W-:Y:S02]  /*1650*/  LEA.HI.X.SX32 R13, R8, RZ, 0x1, P0 ;  /* 0x000000ff080d7211 */ /* 0x000fe400000f0eff */
[----:B---3--:R-:W-:Y:S02]  /*1660*/  ISETP.NE.AND P2, PT, R6, RZ, PT ;  /* 0x000000ff0600720c */ /* 0x008fe40003f45270 */
[C---:B-1----:R-:W-:Y:S02]  /*1670*/  LEA R6, P4, R12.reuse, UR12, 0x2 ;  /* 0x0000000c0c067c11 */ /* 0x042fe4000f8810ff */
[----:B-----5:R-:W-:Y:S02]  /*1680*/  ISETP.NE.AND P0, PT, R7, RZ, PT ;  /* 0x000000ff0700720c */ /* 0x020fe40003f05270 */
[----:B------:R-:W-:Y:S02]  /*1690*/  LEA.HI.X R7, R12, UR13, R13, 0x2, P4 ;  /* 0x0000000d0c077c11 */ /* 0x000fe4000a0f140d */
[----:B----4-:R-:W-:Y:S01]  /*16a0*/  ISETP.NE.AND P1, PT, R10, RZ, PT ;  /* 0x000000ff0a00720c */ /* 0x010fe20003f25270 */
[----:B------:R-:W-:-:S12]  /*16b0*/  @P3 BRA `(.L_x_18) ;  /* 0x0000000000283947 */ /* 0x000fd80003800000 */
[----:B------:R-:W-:-:S04]  /*16c0*/  IMAD.IADD R13, R8, 0x1, R11 ;  /* 0x00000001080d7824 */ /* 0x000fc800078e020b */
[----:B0-----:R-:W-:-:S06]  /*16d0*/  IMAD.WIDE R12, R13, 0x4, R4 ;  /* 0x000000040d0c7825 */ /* 0x001fcc00078e0204 */
[----:B------:R-:W2:Y:S02]  /*16e0*/  LDG.E R13, desc[UR8][R12.64] ;  /* 0x000000080c0d7981 */ /* 0x000ea4000c1e1900 */
[----:B--2---:R-:W-:-:S13]  /*16f0*/  ISETP.NE.AND P3, PT, R13, RZ, PT ;  /* 0x000000ff0d00720c */ /* 0x004fda0003f65270 */
[----:B------:R-:W-:Y:S05]  /*1700*/  @!P3 BRA `(.L_x_18) ;  /* 0x000000000014b947 */ /* 0x000fea0003800000 */
[----:B------:R-:W2:Y:S02]  /*1710*/  LDL R12, [R3] ;  /* 0x00000000030c7983 */ /* 0x000ea40000100800 */
[----:B--2---:R-:W-:-:S13]  /*1720*/  ISETP.NE.AND P3, PT, R12, 0x7fffffff, PT ;  /* 0x7fffffff0c00780c */ /* 0x004fda0003f65270 */
[----:B------:R-:W2:Y:S02]  /*1730*/  @P3 LDL R10, [R9] ;  /* 0x00000000090a3983 */ /* 0x000ea40000100800 */
[----:B--2---:R-:W-:-:S05]  /*1740*/  @P3 VIADDMNMX R10, R13, R12, R10, PT ;  /* 0x0000000c0d0a3246 */ /* 0x004fca000380010a */
[----:B------:R1:W-:Y:S02]  /*1750*/  @P3 STL [R9], R10 ;  /* 0x0000000a09003387 */ /* 0x0003e40000100800 */
.L_x_18:
[----:B------:R-:W-:Y:S05]  /*1760*/  BSYNC.RECONVERGENT B0 ;  /* 0x0000000000007941 */ /* 0x000fea0003800200 */
.L_x_17:
[----:B------:R-:W-:Y:S04]  /*1770*/  BSSY.RECONVERGENT B0, `(.L_x_19) ;  /* 0x000000a000007945 */ /* 0x000fe80003800200 */
[----:B------:R-:W-:Y:S05]  /*1780*/  @P2 BRA `(.L_x_20) ;  /* 0x0000000000202947 */ /* 0x000fea0003800000 */
[----:B-1----:R-:W2:Y:S02]  /*1790*/  LDG.E R10, desc[UR8][R6.64+0x4] ;  /* 0x00000408060a7981 */ /* 0x002ea4000c1e1900 */
[----:B--2---:R-:W-:-:S13]  /*17a0*/  ISETP.NE.AND P2, PT, R10, RZ, PT ;  /* 0x000000ff0a00720c */ /* 0x004fda0003f45270 */
[----:B------:R-:W-:Y:S05]  /*17b0*/  @!P2 BRA `(.L_x_20) ;  /* 0x000000000014a947 */ /* 0x000fea0003800000 */
[----:B------:R-:W2:Y:S02]  /*17c0*/  LDL R13, [R3] ;  /* 0x00000000030d7983 */ /* 0x000ea40000100800 */
[----:B--2---:R-:W-:-:S13]  /*17d0*/  ISETP.NE.AND P2, PT, R13, 0x7fffffff, PT ;  /* 0x7fffffff0d00780c */ /* 0x004fda0003f45270 */
[----:B------:R-:W2:Y:S02]  /*17e0*/  @P2 LDL R12, [R9+0x4] ;  /* 0x00000400090c2983 */ /* 0x000ea40000100800 */
[----:B--2---:R-:W-:-:S05]  /*17f0*/  @P2 VIADDMNMX R10, R10, R13, R12, PT ;  /* 0x0000000d0a0a2246 */ /* 0x004fca000380010c */
[----:B------:R2:W-:Y:S02]  /*1800*/  @P2 STL [R9+0x4], R10 ;  /* 0x0000040a09002387 */ /* 0x0005e40000100800 */
.L_x_20:
[----:B------:R-:W-:Y:S05]  /*1810*/  BSYNC.RECONVERGENT B0 ;  /* 0x0000000000007941 */ /* 0x000fea0003800200 */
.L_x_19:
[----:B------:R-:W-:Y:S04]  /*1820*/  BSSY.RECONVERGENT B0, `(.L_x_21) ;  /* 0x000000a000007945 */ /* 0x000fe80003800200 */
[----:B------:R-:W-:Y:S05]  /*1830*/  @P0 BRA `(.L_x_22) ;  /* 0x0000000000200947 */ /* 0x000fea0003800000 */
[----:B-12---:R-:W2:Y:S02]  /*1840*/  LDG.E R10, desc[UR8][R6.64+0x8] ;  /* 0x00000808060a7981 */ /* 0x006ea4000c1e1900 */
[----:B--2---:R-:W-:-:S13]  /*1850*/  ISETP.NE.AND P0, PT, R10, RZ, PT ;  /* 0x000000ff0a00720c */ /* 0x004fda0003f05270 */
[----:B------:R-:W-:Y:S05]  /*1860*/  @!P0 BRA `(.L_x_22) ;  /* 0x0000000000148947 */ /* 0x000fea0003800000 */
[----:B------:R-:W2:Y:S02]  /*1870*/  LDL R13, [R3] ;  /* 0x00000000030d7983 */ /* 0x000ea40000100800 */
[----:B--2---:R-:W-:-:S13]  /*1880*/  ISETP.NE.AND P0, PT, R13, 0x7fffffff, PT ;  /* 0x7fffffff0d00780c */ /* 0x004fda0003f05270 */
[----:B------:R-:W2:Y:S02]  /*1890*/  @P0 LDL R12, [R9+0x8] ;  /* 0x00000800090c0983 */ /* 0x000ea40000100800 */
[----:B--2---:R-:W-:-:S05]  /*18a0*/  @P0 VIADDMNMX R10, R10, R13, R12, PT ;  /* 0x0000000d0a0a0246 */ /* 0x004fca000380010c */
[----:B------:R3:W-:Y:S02]  /*18b0*/  @P0 STL [R9+0x8], R10 ;  /* 0x0000080a09000387 */ /* 0x0007e40000100800 */
.L_x_22:
[----:B------:R-:W-:Y:S05]  /*18c0*/  BSYNC.RECONVERGENT B0 ;  /* 0x0000000000007941 */ /* 0x000fea0003800200 */
.L_x_21:
[----:B------:R-:W-:Y:S04]  /*18d0*/  BSSY.RECONVERGENT B0, `(.L_x_23) ;  /* 0x000000b000007945 */ /* 0x000fe80003800200 */
[----:B------:R-:W-:Y:S05]  /*18e0*/  @P1 BRA `(.L_x_24) ;  /* 0x0000000000241947 */ /* 0x000fea0003800000 */
[----:B------:R-:W4:Y:S02]  /*18f0*/  LDG.E R6, desc[UR8][R6.64+0xc] ;  /* 0x00000c0806067981 */ /* 0x000f24000c1e1900 */
[----:B----4-:R-:W-:-:S13]  /*1900*/  ISETP.NE.AND P0, PT, R6, RZ, PT ;  /* 0x000000ff0600720c */ /* 0x010fda0003f05270 */
[----:B------:R-:W-:Y:S05]  /*1910*/  @!P0 BRA `(.L_x_24) ;  /* 0x0000000000188947 */ /* 0x000fea0003800000 */
[----:B------:R-:W4:Y:S02]  /*1920*/  LDL R7, [R3] ;  /* 0x0000000003077983 */ /* 0x000f240000100800 */
[----:B----4-:R-:W-:-:S13]  /*1930*/  ISETP.NE.AND P0, PT, R7, 0x7fffffff, PT ;  /* 0x7fffffff0700780c */ /* 0x010fda0003f05270 */
[----:B------:R-:W-:Y:S05]  /*1940*/  @!P0 BRA `(.L_x_24) ;  /* 0x00000000000c8947 */ /* 0x000fea0003800000 */
[----:B-123--:R-:W2:Y:S02]  /*1950*/  LDL R10, [R9+0xc] ;  /* 0x00000c00090a7983 */ /* 0x00eea40000100800 */
[----:B--2---:R-:W-:-:S05]  /*1960*/  VIADDMNMX R6, R6, R7, R10, PT ;  /* 0x0000000706067246 */ /* 0x004fca000380010a */
[----:B------:R4:W-:Y:S02]  /*1970*/  STL [R9+0xc], R6 ;  /* 0x00000c0609007387 */ /* 0x0009e40000100800 */
.L_x_24:
[----:B------:R-:W-:Y:S05]  /*1980*/  BSYNC.RECONVERGENT B0 ;  /* 0x0000000000007941 */ /* 0x000fea0003800200 */
.L_x_23:
[----:B------:R-:W-:-:S05]  /*1990*/  VIADD R11, R11, 0x4 ;  /* 0x000000040b0b7836 */ /* 0x000fca0000000000 */
[----:B------:R-:W-:-:S13]  /*19a0*/  ISETP.NE.AND P0, PT, R11, UR6, PT ;  /* 0x000000060b007c0c */ /* 0x000fda000bf05270 */
[----:B------:R-:W-:Y:S05]  /*19b0*/  @P0 BRA `(.L_x_25) ;  /* 0xfffffffc00040947 */ /* 0x000fea000383ffff */
[----:B0-----:R-:W-:-:S07]  /*19c0*/  IMAD.U32 R5, RZ, RZ, UR6 ;  /* 0x00000006ff057e24 */ /* 0x001fce000f8e00ff */
.L_x_16:
[----:B------:R-:W-:-:S09]  /*19d0*/  UISETP.NE.AND UP1, UPT, UR11, URZ, UPT ;  /* 0x000000ff0b00728c */ /* 0x000fd2000bf25270 */
[----:B------:R-:W-:Y:S05]  /*19e0*/  BRA.U !UP1, `(.L_x_26) ;  /* 0x0000000109dc7547 */ /* 0x000fea000b800000 */
[----:B------:R-:W-:-:S05]  /*19f0*/  IMAD R4, R5, 0x4, R1 ;  /* 0x0000000405047824 */ /* 0x000fca00078e0201 */
[----:B----4-:R-:W4:Y:S01]  /*1a00*/  LDL R6, [R4+0x2ee0] ;  /* 0x002ee00004067983 */ /* 0x010f220000100800 */
[----:B------:R-:W-:Y:S01]  /*1a10*/  BSSY.RECONVERGENT B0, `(.L_x_27) ;  /* 0x000000f000007945 */ /* 0x000fe20003800200 */
[----:B----4-:R-:W-:-:S13]  /*1a20*/  ISETP.NE.AND P0, PT, R6, RZ, PT ;  /* 0x000000ff0600720c */ /* 0x010fda0003f05270 */
[----:B------:R-:W-:Y:S05]  /*1a30*/  @P0 BRA `(.L_x_28) ;  /* 0x0000000000300947 */ /* 0x000fea0003800000 */
[----:B------:R-:W0:Y:S01]  /*1a40*/  LDC.64 R6, c[0x0][0x380] ;  /* 0x0000e000ff067b82 */ /* 0x000e220000000a00 */
[----:B-123--:R-:W-:-:S04]  /*1a50*/  IMAD.IADD R9, R8, 0x1, R5 ;  /* 0x0000000108097824 */ /* 0x00efc800078e0205 */
[----:B0-----:R-:W-:-:S06]  /*1a60*/  IMAD.WIDE R6, R9, 0x4, R6 ;  /* 0x0000000409067825 */ /* 0x001fcc00078e0206 */
[----:B------:R-:W2:Y:S02]  /*1a70*/  LDG.E R7, desc[UR8][R6.64] ;  /* 0x0000000806077981 */ /* 0x000ea4000c1e1900 */
[----:B--2---:R-:W-:-:S13]  /*1a80*/  ISETP.NE.AND P0, PT, R7, RZ, PT ;  /* 0x000000ff0700720c */ /* 0x004fda0003f05270 */
[----:B------:R-:W-:Y:S05]  /*1a90*/  @!P0 BRA `(.L_x_28) ;  /* 0x0000000000188947 */ /* 0x000fea0003800000 */
[----:B------:R-:W2:Y:S02]  /*1aa0*/  LDL R9, [R3] ;  /* 0x0000000003097983 */ /* 0x000ea40000100800 */
[----:B--2---:R-:W-:-:S13]  /*1ab0*/  ISETP.NE.AND P0, PT, R9, 0x7fffffff, PT ;  /* 0x7fffffff0900780c */ /* 0x004fda0003f05270 */
[----:B------:R-:W-:Y:S05]  /*1ac0*/  @!P0 BRA `(.L_x_28) ;  /* 0x00000000000c8947 */ /* 0x000fea0003800000 */
[----:B------:R-:W2:Y:S02]  /*1ad0*/  LDL R6, [R4] ;  /* 0x0000000004067983 */ /* 0x000ea40000100800 */
[----:B--2---:R-:W-:-:S05]  /*1ae0*/  VIADDMNMX R7, R7, R9, R6, PT ;  /* 0x0000000907077246 */ /* 0x004fca0003800106 */
[----:B------:R0:W-:Y:S02]  /*1af0*/  STL [R4], R7 ;  /* 0x0000000704007387 */ /* 0x0001e40000100800 */
.L_x_28:
[----:B------:R-:W-:Y:S05]  /*1b00*/  BSYNC.RECONVERGENT B0 ;  /* 0x0000000000007941 */ /* 0x000fea0003800200 */
.L_x_27:
[----:B------:R-:W-:-:S09]  /*1b10*/  UISETP.NE.AND UP1, UPT, UR11, 0x1, UPT ;  /* 0x000000010b00788c */ /* 0x000fd2000bf25270 */
[----:B------:R-:W-:Y:S05]  /*1b20*/  BRA.U !UP1, `(.L_x_26) ;  /* 0x00000001098c7547 */ /* 0x000fea000b800000 */
[----:B0-----:R-:W4:Y:S01]  /*1b30*/  LDL R7, [R4+0x2ee4] ;  /* 0x002ee40004077983 */ /* 0x001f220000100800 */
[----:B------:R-:W0:Y:S01]  /*1b40*/  LDCU.64 UR12, c[0x0][0x380] ;  /* 0x00007000ff0c77ac */ /* 0x000e220008000a00 */
[C---:B------:R-:W-:Y:S01]  /*1b50*/  IADD3 R5, P0, PT, R8.reuse, R5, RZ ;  /* 0x0000000508057210 */ /* 0x040fe20007f1e0ff */
[----:B------:R-:W-:Y:S03]  /*1b60*/  BSSY.RECONVERGENT B0, `(.L_x_29) ;  /* 0x000000f000007945 */ /* 0x000fe60003800200 */
[----:B------:R-:W-:Y:S02]  /*1b70*/  LEA.HI.X.SX32 R8, R8, RZ, 0x1, P0 ;  /* 0x000000ff08087211 */ /* 0x000fe400000f0eff */
[----:B0-----:R-:W-:Y:S02]  /*1b80*/  LEA R6, P1, R5, UR12, 0x2 ;  /* 0x0000000c05067c11 */ /* 0x001fe4000f8210ff */
[----:B----4-:R-:W-:-:S02]  /*1b90*/  ISETP.NE.AND P0, PT, R7, RZ, PT ;  /* 0x000000ff0700720c */ /* 0x010fc40003f05270 */
[----:B------:R-:W-:-:S11]  /*1ba0*/  LEA.HI.X R7, R5, UR13, R8, 0x2, P1 ;  /* 0x0000000d05077c11 */ /* 0x000fd600088f1408 */
        /* <DEDUP_REMOVED lines=10> */
.L_x_30:
[----:B------:R-:W-:Y:S05]  /*1c50*/  BSYNC.RECONVERGENT B0 ;  /* 0x0000000000007941 */ /* 0x000fea0003800200 */
.L_x_29:
[----:B------:R-:W-:-:S09]  /*1c60*/  UISETP.NE.AND UP1, UPT, UR11, 0x2, UPT ;  /* 0x000000020b00788c */ /* 0x000fd2000bf25270 */
[----:B------:R-:W-:Y:S05]  /*1c70*/  BRA.U !UP1, `(.L_x_26) ;  /* 0x0000000109387547 */ /* 0x000fea000b800000 */
[----:B0-----:R-:W4:Y:S01]  /*1c80*/  LDL R5, [R4+0x2ee8] ;  /* 0x002ee80004057983 */ /* 0x001f220000100800 */
[----:B------:R-:W-:Y:S01]  /*1c90*/  BSSY.RECONVERGENT B0, `(.L_x_26) ;  /* 0x000000c000007945 */ /* 0x000fe20003800200 */
[----:B----4-:R-:W-:-:S13]  /*1ca0*/  ISETP.NE.AND P0, PT, R5, RZ, PT ;  /* 0x000000ff0500720c */ /* 0x010fda0003f05270 */
[----:B------:R-:W-:Y:S05]  /*1cb0*/  @P0 BRA `(.L_x_31) ;  /* 0x0000000000240947 */ /* 0x000fea0003800000 */
[----:B------:R-:W4:Y:S02]  /*1cc0*/  LDG.E R6, desc[UR8][R6.64+0x8] ;  /* 0x0000080806067981 */ /* 0x000f24000c1e1900 */
[----:B----4-:R-:W-:-:S13]  /*1cd0*/  ISETP.NE.AND P0, PT, R6, RZ, PT ;  /* 0x000000ff0600720c */ /* 0x010fda0003f05270 */
[----:B------:R-:W-:Y:S05]  /*1ce0*/  @!P0 BRA `(.L_x_31) ;  /* 0x0000000000188947 */ /* 0x000fea0003800000 */
[----:B------:R-:W4:Y:S02]  /*1cf0*/  LDL R3, [R3] ;  /* 0x0000000003037983 */ /* 0x000f240000100800 */
[----:B----4-:R-:W-:-:S13]  /*1d00*/  ISETP.NE.AND P0, PT, R3, 0x7fffffff, PT ;  /* 0x7fffffff0300780c */ /* 0x010fda0003f05270 */
[----:B------:R-:W-:Y:S05]  /*1d10*/  @!P0 BRA `(.L_x_31) ;  /* 0x00000000000c8947 */ /* 0x000fea0003800000 */
[----:B------:R-:W4:Y:S02]  /*1d20*/  LDL R5, [R4+0x8] ;  /* 0x0000080004057983 */ /* 0x000f240000100800 */
[----:B----4-:R-:W-:-:S05]  /*1d30*/  VIADDMNMX R3, R6, R3, R5, PT ;  /* 0x0000000306037246 */ /* 0x010fca0003800105 */
[----:B------:R0:W-:Y:S02]  /*1d40*/  STL [R4+0x8], R3 ;  /* 0x0000080304007387 */ /* 0x0001e40000100800 */
.L_x_31:
[----:B------:R-:W-:Y:S05]  /*1d50*/  BSYNC.RECONVERGENT B0 ;  /* 0x0000000000007941 */ /* 0x000fea0003800200 */
.L_x_26:
[----:B------:R-:W-:Y:S05]  /*1d60*/  BRA.U UP0, `(.L_x_32) ;  /* 0xffffffe9001c7547 */ /* 0x000fea000b83ffff */
.L_x_6:
[----:B0123--:R-:W0:Y:S02]  /*1d70*/  LDC R3, c[0x0][0x390] ;  /* 0x0000e400ff037b82 */ /* 0x00fe240000000800 */
[----:B0-----:R-:W-:-:S13]  /*1d80*/  ISETP.GE.AND P0, PT, R3, 0x1, PT ;  /* 0x000000010300780c */ /* 0x001fda0003f06270 */
[----:B----4-:R-:W-:Y:S05]  /*1d90*/  @!P0 EXIT ;  /* 0x000000000000894d */ /* 0x010fea0003800000 */
[C---:B------:R-:W-:Y:S01]  /*1da0*/  ISETP.GE.U32.AND P0, PT, R3.reuse, 0x10, PT ;  /* 0x000000100300780c */ /* 0x040fe20003f06070 */
[----:B------:R-:W-:Y:S01]  /*1db0*/  IMAD R0, R0, R3, RZ ;  /* 0x0000000300007224 */ /* 0x000fe200078e02ff */
[----:B------:R-:W-:Y:S01]  /*1dc0*/  LOP3.LUT R25, R3, 0xf, RZ, 0xc0, !PT ;  /* 0x0000000f03197812 */ /* 0x000fe200078ec0ff */
[----:B------:R-:W-:-:S03]  /*1dd0*/  IMAD.MOV.U32 R2, RZ, RZ, RZ ;  /* 0x000000ffff027224 */ /* 0x000fc600078e00ff */
[----:B------:R-:W-:-:S07]  /*1de0*/  ISETP.NE.AND P1, PT, R25, RZ, PT ;  /* 0x000000ff1900720c */ /* 0x000fce0003f25270 */
[----:B------:R-:W-:Y:S06]  /*1df0*/  @!P0 BRA `(.L_x_33) ;  /* 0x00000000008c8947 */ /* 0x000fec0003800000 */
[----:B------:R-:W0:Y:S01]  /*1e00*/  LDCU.64 UR4, c[0x0][0x388] ;  /* 0x00007100ff0477ac */ /* 0x000e220008000a00 */
[----:B------:R-:W-:Y:S01]  /*1e10*/  LOP3.LUT R2, R3, 0x7ffffff0, RZ, 0xc0, !PT ;  /* 0x7ffffff003027812 */ /* 0x000fe200078ec0ff */
[----:B------:R-:W-:Y:S02]  /*1e20*/  VIADD R24, R1, 0x20 ;  /* 0x0000002001187836 */ /* 0x000fe40000000000 */
[----:B------:R-:W-:Y:S02]  /*1e30*/  IMAD.MOV.U32 R23, RZ, RZ, R0 ;  /* 0x000000ffff177224 */ /* 0x000fe400078e0000 */
[----:B------:R-:W-:Y:S01]  /*1e40*/  IMAD.MOV R22, RZ, RZ, -R2 ;  /* 0x000000ffff167224 */ /* 0x000fe200078e0a02 */
[----:B0-----:R-:W-:-:S04]  /*1e50*/  UIADD3 UR4, UP0, UPT, UR4, 0x20, URZ ;  /* 0x0000002004047890 */ /* 0x001fc8000ff1e0ff */
[----:B------:R-:W-:-:S12]  /*1e60*/  UIADD3.X UR5, UPT, UPT, URZ, UR5, URZ, UP0, !UPT ;  /* 0x00000005ff057290 */ /* 0x000fd800087fe4ff */
.L_x_34:
[----:B0-----:R-:W2:Y:S04]  /*1e70*/  LDL.128 R4, [R24+-0x20] ;  /* 0xffffe00018047983 */ /* 0x001ea80000100c00 */
[----:B------:R-:W3:Y:S04]  /*1e80*/  LDL.128 R8, [R24+-0x10] ;  /* 0xfffff00018087983 */ /* 0x000ee80000100c00 */
[----:B------:R-:W4:Y:S04]  /*1e90*/  LDL.128 R12, [R24] ;  /* 0x00000000180c7983 */ /* 0x000f280000100c00 */
[----:B------:R0:W5:Y:S01]  /*1ea0*/  LDL.128 R16, [R24+0x10] ;  /* 0x0000100018107983 */ /* 0x0001620000100c00 */
[----:B------:R-:W-:-:S02]  /*1eb0*/  IMAD.U32 R20, RZ, RZ, UR4 ;  /* 0x00000004ff147e24 */ /* 0x000fc4000f8e00ff */
[----:B------:R-:W-:Y:S02]  /*1ec0*/  IMAD.U32 R21, RZ, RZ, UR5 ;  /* 0x00000005ff157e24 */ /* 0x000fe4000f8e00ff */
[----:B------:R-:W-:Y:S02]  /*1ed0*/  VIADD R22, R22, 0x10 ;  /* 0x0000001016167836 */ /* 0x000fe40000000000 */
[----:B------:R-:W-:-:S03]  /*1ee0*/  IMAD.WIDE R20, R23, 0x4, R20 ;  /* 0x0000000417147825 */ /* 0x000fc600078e0214 */
[----:B------:R-:W-:Y:S01]  /*1ef0*/  ISETP.NE.AND P0, PT, R22, RZ, PT ;  /* 0x000000ff1600720c */ /* 0x000fe20003f05270 */
[----:B0-----:R-:W-:Y:S02]  /*1f00*/  VIADD R24, R24, 0x40 ;  /* 0x0000004018187836 */ /* 0x001fe40000000000 */
[----:B------:R-:W-:Y:S01]  /*1f10*/  VIADD R23, R23, 0x10 ;  /* 0x0000001017177836 */ /* 0x000fe20000000000 */
[----:B--2---:R0:W-:Y:S04]  /*1f20*/  STG.E desc[UR8][R20.64+-0x20], R4 ;  /* 0xffffe00414007986 */ /* 0x0041e8000c101908 */
[----:B------:R0:W-:Y:S04]  /*1f30*/  STG.E desc[UR8][R20.64+-0x1c], R5 ;  /* 0xffffe40514007986 */ /* 0x0001e8000c101908 */
[----:B------:R0:W-:Y:S04]  /*1f40*/  STG.E desc[UR8][R20.64+-0x18], R6 ;  /* 0xffffe80614007986 */ /* 0x0001e8000c101908 */
[----:B------:R0:W-:Y:S04]  /*1f50*/  STG.E desc[UR8][R20.64+-0x14], R7 ;  /* 0xffffec0714007986 */ /* 0x0001e8000c101908 */
[----:B---3--:R0:W-:Y:S04]  /*1f60*/  STG.E desc[UR8][R20.64+-0x10], R8 ;  /* 0xfffff00814007986 */ /* 0x0081e8000c101908 */
[----:B------:R0:W-:Y:S04]  /*1f70*/  STG.E desc[UR8][R20.64+-0xc], R9 ;  /* 0xfffff40914007986 */ /* 0x0001e8000c101908 */
[----:B------:R0:W-:Y:S04]  /*1f80*/  STG.E desc[UR8][R20.64+-0x8], R10 ;  /* 0xfffff80a14007986 */ /* 0x0001e8000c101908 */
[----:B------:R0:W-:Y:S04]  /*1f90*/  STG.E desc[UR8][R20.64+-0x4], R11 ;  /* 0xfffffc0b14007986 */ /* 0x0001e8000c101908 */
[----:B----4-:R0:W-:Y:S04]  /*1fa0*/  STG.E desc[UR8][R20.64], R12 ;  /* 0x0000000c14007986 */ /* 0x0101e8000c101908 */
[----:B------:R0:W-:Y:S04]  /*1fb0*/  STG.E desc[UR8][R20.64+0x4], R13 ;  /* 0x0000040d14007986 */ /* 0x0001e8000c101908 */
[----:B------:R0:W-:Y:S04]  /*1fc0*/  STG.E desc[UR8][R20.64+0x8], R14 ;  /* 0x0000080e14007986 */ /* 0x0001e8000c101908 */
[----:B------:R0:W-:Y:S04]  /*1fd0*/  STG.E desc[UR8][R20.64+0xc], R15 ;  /* 0x00000c0f14007986 */ /* 0x0001e8000c101908 */
[----:B-----5:R0:W-:Y:S04]  /*1fe0*/  STG.E desc[UR8][R20.64+0x10], R16 ;  /* 0x0000101014007986 */ /* 0x0201e8000c101908 */
[----:B------:R0:W-:Y:S04]  /*1ff0*/  STG.E desc[UR8][R20.64+0x14], R17 ;  /* 0x0000141114007986 */ /* 0x0001e8000c101908 */
[----:B------:R0:W-:Y:S04]  /*2000*/  STG.E desc[UR8][R20.64+0x18], R18 ;  /* 0x0000181214007986 */ /* 0x0001e8000c101908 */
[----:B------:R0:W-:Y:S01]  /*2010*/  STG.E desc[UR8][R20.64+0x1c], R19 ;  /* 0x00001c1314007986 */ /* 0x0001e2000c101908 */
[----:B------:R-:W-:Y:S05]  /*2020*/  @P0 BRA `(.L_x_34) ;  /* 0xfffffffc00900947 */ /* 0x000fea000383ffff */
.L_x_33:
[----:B------:R-:W-:Y:S05]  /*2030*/  @!P1 EXIT ;  /* 0x000000000000994d */ /* 0x000fea0003800000 */
[----:B------:R-:W-:Y:S02]  /*2040*/  ISETP.GE.U32.AND P0, PT, R25, 0x8, PT ;  /* 0x000000081900780c */ /* 0x000fe40003f06070 */
[----:B0-----:R-:W-:-:S04]  /*2050*/  LOP3.LUT R16, R3, 0x7, RZ, 0xc0, !PT ;  /* 0x0000000703107812 */ /* 0x001fc800078ec0ff */
[----:B------:R-:W-:-:S07]  /*2060*/  ISETP.NE.AND P1, PT, R16, RZ, PT ;  /* 0x000000ff1000720c */ /* 0x000fce0003f25270 */
[----:B------:R-:W-:Y:S06]  /*2070*/  @!P0 BRA `(.L_x_35) ;  /* 0x00000000003c8947 */ /* 0x000fec0003800000 */
[----:B------:R-:W-:Y:S01]  /*2080*/  IMAD R14, R2, 0x4, R1 ;  /* 0x00000004020e7824 */ /* 0x000fe200078e0201 */
[----:B------:R-:W0:Y:S04]  /*2090*/  LDC.64 R12, c[0x0][0x388] ;  /* 0x0000e200ff0c7b82 */ /* 0x000e280000000a00 */
[----:B------:R-:W2:Y:S04]  /*20a0*/  LDL.128 R8, [R14] ;  /* 0x000000000e087983 */ /* 0x000ea80000100c00 */
[----:B------:R-:W3:Y:S01]  /*20b0*/  LDL.128 R4, [R14+0x10] ;  /* 0x000010000e047983 */ /* 0x000ee20000100c00 */
[----:B------:R-:W-:-:S02]  /*20c0*/  IMAD.IADD R15, R0, 0x1, R2 ;  /* 0x00000001000f7824 */ /* 0x000fc400078e0202 */
[----:B------:R-:W-:Y:S02]  /*20d0*/  VIADD R2, R2, 0x8 ;  /* 0x0000000802027836 */ /* 0x000fe40000000000 */
[----:B0-----:R-:W-:-:S05]  /*20e0*/  IMAD.WIDE R12, R15, 0x4, R12 ;  /* 0x000000040f0c7825 */ /* 0x001fca00078e020c */
[----:B--2---:R0:W-:Y:S04]  /*20f0*/  STG.E desc[UR8][R12.64], R8 ;  /* 0x000000080c007986 */ /* 0x0041e8000c101908 */
[----:B------:R0:W-:Y:S04]  /*2100*/  STG.E desc[UR8][R12.64+0x4], R9 ;  /* 0x000004090c007986 */ /* 0x0001e8000c101908 */
[----:B------:R0:W-:Y:S04]  /*2110*/  STG.E desc[UR8][R12.64+0x8], R10 ;  /* 0x0000080a0c007986 */ /* 0x0001e8000c101908 */
[----:B------:R0:W-:Y:S04]  /*2120*/  STG.E desc[UR8][R12.64+0xc], R11 ;  /* 0x00000c0b0c007986 */ /* 0x0001e8000c101908 */
[----:B---3--:R0:W-:Y:S04]  /*2130*/  STG.E desc[UR8][R12.64+0x10], R4 ;  /* 0x000010040c007986 */ /* 0x0081e8000c101908 */
[----:B------:R0:W-:Y:S04]  /*2140*/  STG.E desc[UR8][R12.64+0x14], R5 ;  /* 0x000014050c007986 */ /* 0x0001e8000c101908 */
[----:B------:R0:W-:Y:S04]  /*2150*/  STG.E desc[UR8][R12.64+0x18], R6 ;  /* 0x000018060c007986 */ /* 0x0001e8000c101908 */
[----:B------:R0:W-:Y:S02]  /*2160*/  STG.E desc[UR8][R12.64+0x1c], R7 ;  /* 0x00001c070c007986 */ /* 0x0001e4000c101908 */
.L_x_35:
[----:B------:R-:W-:Y:S05]  /*2170*/  @!P1 EXIT ;  /* 0x000000000000994d */ /* 0x000fea0003800000 */
[----:B------:R-:W-:Y:S02]  /*2180*/  ISETP.GE.U32.AND P0, PT, R16, 0x4, PT ;  /* 0x000000041000780c */ /* 0x000fe40003f06070 */
[----:B------:R-:W-:-:S04]  /*2190*/  LOP3.LUT R3, R3, 0x3, RZ, 0xc0, !PT ;  /* 0x0000000303037812 */ /* 0x000fc800078ec0ff */
[----:B------:R-:W-:-:S07]  /*21a0*/  ISETP.NE.AND P1, PT, R3, RZ, PT ;  /* 0x000000ff0300720c */ /* 0x000fce0003f25270 */
[----:B------:R-:W-:Y:S06]  /*21b0*/  @!P0 BRA `(.L_x_36) ;  /* 0x0000000000288947 */ /* 0x000fec0003800000 */
[----:B0-----:R-:W-:Y:S01]  /*21c0*/  IMAD R4, R2, 0x4, R1 ;  /* 0x0000000402047824 */ /* 0x001fe200078e0201 */
[----:B------:R-:W0:Y:S05]  /*21d0*/  LDC.64 R8, c[0x0][0x388] ;  /* 0x0000e200ff087b82 */ /* 0x000e2a0000000a00 */
[----:B------:R-:W2:Y:S01]  /*21e0*/  LDL.128 R4, [R4] ;  /* 0x0000000004047983 */ /* 0x000ea20000100c00 */
[----:B------:R-:W-:Y:S02]  /*21f0*/  IMAD.IADD R11, R0, 0x1, R2 ;  /* 0x00000001000b7824 */ /* 0x000fe400078e0202 */
[----:B------:R-:W-:Y:S02]  /*2200*/  VIADD R2, R2, 0x4 ;  /* 0x0000000402027836 */ /* 0x000fe40000000000 */
[----:B0-----:R-:W-:-:S05]  /*2210*/  IMAD.WIDE R8, R11, 0x4, R8 ;  /* 0x000000040b087825 */ /* 0x001fca00078e0208 */
[----:B--2---:R1:W-:Y:S04]  /*2220*/  STG.E desc[UR8][R8.64], R4 ;  /* 0x0000000408007986 */ /* 0x0043e8000c101908 */
[----:B------:R1:W-:Y:S04]  /*2230*/  STG.E desc[UR8][R8.64+0x4], R5 ;  /* 0x0000040508007986 */ /* 0x0003e8000c101908 */
[----:B------:R1:W-:Y:S04]  /*2240*/  STG.E desc[UR8][R8.64+0x8], R6 ;  /* 0x0000080608007986 */ /* 0x0003e8000c101908 */
[----:B------:R1:W-:Y:S02]  /*2250*/  STG.E desc[UR8][R8.64+0xc], R7 ;  /* 0x00000c0708007986 */ /* 0x0003e4000c101908 */
.L_x_36:
[----:B------:R-:W-:Y:S05]  /*2260*/  @!P1 EXIT ;  /* 0x000000000000994d */ /* 0x000fea0003800000 */
[----:B01----:R-:W0:Y:S01]  /*2270*/  LDC.64 R4, c[0x0][0x388] ;  /* 0x0000e200ff047b82 */ /* 0x003e220000000a00 */
[----:B------:R-:W-:Y:S02]  /*2280*/  IMAD.IADD R7, R0, 0x1, R2 ;  /* 0x0000000100077824 */ /* 0x000fe400078e0202 */
[----:B------:R-:W-:Y:S02]  /*2290*/  IMAD R6, R2, 0x4, R1 ;  /* 0x0000000402067824 */ /* 0x000fe400078e0201 */
[----:B------:R-:W-:-:S07]  /*22a0*/  IMAD.MOV R0, RZ, RZ, -R3 ;  /* 0x000000ffff007224 */ /* 0x000fce00078e0a03 */
.L_x_37:
[----:B-1----:R1:W2:Y:S01]  /*22b0*/  LDL R9, [R6] ;  /* 0x0000000006097983 */ /* 0x0022a20000100800 */
[----:B0-----:R-:W-:-:S04]  /*22c0*/  IMAD.WIDE R2, R7, 0x4, R4 ;  /* 0x0000000407027825 */ /* 0x001fc800078e0204 */
[----:B------:R-:W-:Y:S02]  /*22d0*/  VIADD R0, R0, 0x1 ;  /* 0x0000000100007836 */ /* 0x000fe40000000000 */
[----:B------:R-:W-:Y:S02]  /*22e0*/  VIADD R7, R7, 0x1 ;  /* 0x0000000107077836 */ /* 0x000fe40000000000 */
[----:B-1----:R-:W-:Y:S01]  /*22f0*/  VIADD R6, R6, 0x4 ;  /* 0x0000000406067836 */ /* 0x002fe20000000000 */
[----:B------:R-:W-:Y:S01]  /*2300*/  ISETP.NE.AND P0, PT, R0, RZ, PT ;  /* 0x000000ff0000720c */ /* 0x000fe20003f05270 */
[----:B--2---:R1:W-:-:S12]  /*2310*/  STG.E desc[UR8][R2.64], R9 ;  /* 0x0000000902007986 */ /* 0x0043d8000c101908 */
[----:B------:R-:W-:Y:S05]  /*2320*/  @P0 BRA `(.L_x_37) ;  /* 0xfffffffc00e00947 */ /* 0x000fea000383ffff */
[----:B------:R-:W-:Y:S05]  /*2330*/  EXIT ;  /* 0x000000000000794d */ /* 0x000fea0003800000 */
.L_x_38:
[----:B------:R-:W-:-:S00]  /*2340*/  BRA `(.L_x_38) ;  /* 0xfffffffc00fc7947 */ /* 0x000fc0000383ffff */
[----:B------:R-:W-:-:S00]  /*2350*/  NOP ;  /* 0x0000000000007918 */ /* 0x000fc00000000000 */
        /* <DEDUP_REMOVED lines=10> */
.L_x_39:


//--------------------- .nv.shared.reserved.0     --------------------------
	.section	.nv.shared.reserved.0,"aw",@nobits
	.weak		__nv_reservedSMEM_offset_0_alias
	.size		__nv_reservedSMEM_offset_0_alias, 0, 64
	.other		__nv_reservedSMEM_offset_0_alias,@"STO_CUDA_RESERVED_SHARED STV_DEFAULT"
__nv_reservedSMEM_offset_0_alias:
	.zero		0
	.zero		64


//--------------------- .nv.constant0._Z8solutionPiS_i --------------------------
	.section	.nv.constant0._Z8solutionPiS_i,"a",@progbits
	.sectionflags	@""
	.align	4
.nv.constant0._Z8solutionPiS_i:
	.zero		916


//--------------------- SYMBOLS --------------------------

	.type		.nv.reservedSmem.offset0,@object
	.size		.nv.reservedSmem.offset0,0x4
